def matmul_kernel(
    a_ptr,
    b_ptr,
    c_ptr,
    M,
    N,
    K,
    stride_am,
    stride_ak,
    stride_bk,
    stride_bn,
    stride_cm,
    stride_cn,
    BLOCK_M: tl.constexpr,
    BLOCK_N: tl.constexpr,
    BLOCK_K: tl.constexpr,
    GROUP_M: tl.constexpr,
):
    pid = tl.program_id(axis=0)
    num_pid_m = tl.cdiv(M, BLOCK_M)
    num_pid_n = tl.cdiv(N, BLOCK_N)
    num_pid_in_group = GROUP_M * num_pid_n
    group_id = pid // num_pid_in_group
    first_pid_m = group_id * GROUP_M
    group_size_m = min(num_pid_m - first_pid_m, GROUP_M)
    pid_m = first_pid_m + ((pid % num_pid_in_group) % group_size_m)
    pid_n = (pid % num_pid_in_group) // group_size_m

    offs_am = (pid_m * BLOCK_M + tl.arange(0, BLOCK_M)) % M
    offs_bn = (pid_n * BLOCK_N + tl.arange(0, BLOCK_N)) % N
    offs_k = tl.arange(0, BLOCK_K)
    a_ptrs = a_ptr + offs_am[:, None] * stride_am + offs_k[None, :] * stride_ak
    b_ptrs = b_ptr + offs_k[:, None] * stride_bk + offs_bn[None, :] * stride_bn

    acc = tl.zeros((BLOCK_M, BLOCK_N), dtype=tl.float32)
    for kk in range(0, tl.cdiv(K, BLOCK_K)):
        a = tl.load(a_ptrs, mask=offs_k[None, :] < K - kk * BLOCK_K, other=0.0)
        b = tl.load(b_ptrs, mask=offs_k[:, None] < K - kk * BLOCK_K, other=0.0)
        acc = tl.dot(a, b, acc)
        a_ptrs += BLOCK_K * stride_ak
        b_ptrs += BLOCK_K * stride_bk

    c = acc.to(c_ptr.dtype.element_ty)
    offs_cm = pid_m * BLOCK_M + tl.arange(0, BLOCK_M)
    offs_cn = pid_n * BLOCK_N + tl.arange(0, BLOCK_N)
    c_ptrs = c_ptr + offs_cm[:, None] * stride_cm + offs_cn[None, :] * stride_cn
    mask = (offs_cm[:, None] < M) & (offs_cn[None, :] < N)
    tl.store(c_ptrs, c, mask=mask)

# config = {"BLOCK_K": 64, "BLOCK_M": 256, "BLOCK_N": 256, "GROUP_M": 8, "arch": "sm_90", "dtype": "fp8e5m2", "num_ctas": 1, "num_stages": 3, "num_warps": 8}
# arch = sm_90


// ===== COMPILED SASS (sm_90a) =====

	.target	sm_90a

	.elftype	@"ET_EXEC"


//--------------------- .note.nv.tkinfo           --------------------------
	.section	.note.nv.tkinfo,"",@"SHT_NOTE"
	.sectionflags	@"SHF_NOTE_NV_TKINFO"
	.tkinfo
        /*0018*/ 	.word	0x00000002
        /*0030*/ 	.string	""
        /*0030*/ 	.string	"ptxas"
        /*0030*/ 	.string	"Cuda compilation tools, release 13.0, V13.0.88"
        /*0030*/ 	.string	"Build cuda_13.0.r13.0/compiler.36424714_0"
        /*0030*/ 	.string	"-v  -suppress-debug-info  -lineinfo  -arch sm_90a "



//--------------------- .note.nv.cuinfo           --------------------------
	.section	.note.nv.cuinfo,"",@"SHT_NOTE"
	.sectionflags	@"SHF_NOTE_NV_CUINFO"
        /*0018*/ 	.short	0x0002
        /*001a*/ 	.short	0x005a
        /*001c*/ 	.short	0x0082
	.zero		2


//--------------------- .nv.info                  --------------------------
	.section	.nv.info,"",@"SHT_CUDA_INFO"
	.align	4


	//----- nvinfo : EIATTR_REGCOUNT
	.align		4
        /*0000*/ 	.byte	0x04, 0x2f
        /*0002*/ 	.short	(.L_1 - .L_0)
	.align		4
.L_0:
        /*0004*/ 	.word	index@(matmul_kernel)
        /*0008*/ 	.word	0x000000ff


	//----- nvinfo : EIATTR_FRAME_SIZE
	.align		4
.L_1:
        /*000c*/ 	.byte	0x04, 0x11
        /*000e*/ 	.short	(.L_3 - .L_2)
	.align		4
.L_2:
        /*0010*/ 	.word	index@(matmul_kernel)
        /*0014*/ 	.word	0x00000600


	//----- nvinfo : EIATTR_MIN_STACK_SIZE
	.align		4
.L_3:
        /*0018*/ 	.byte	0x04, 0x12
        /*001a*/ 	.short	(.L_5 - .L_4)
	.align		4
.L_4:
        /*001c*/ 	.word	index@(matmul_kernel)
        /*0020*/ 	.word	0x00000600
.L_5:


//--------------------- .nv.compat                --------------------------
	.section	.nv.compat,"",@"SHT_CUDA_COMPAT_INFO"
	.align	4
        /*0000*/ 	.byte	0x02, 0x09, 0x01, 0x00, 0x02, 0x02, 0x04, 0x00, 0x02, 0x05, 0x05, 0x00, 0x03, 0x07, 0x01, 0x01
        /*0010*/ 	.byte	0x02, 0x03, 0x00, 0x00, 0x02, 0x06, 0x01, 0x00, 0x04, 0x0b, 0x08, 0x00, 0x00, 0x00, 0x00, 0x00
        /*0020*/ 	.byte	0x00, 0x00, 0x00, 0x00


//--------------------- .nv.info.matmul_kernel    --------------------------
	.section	.nv.info.matmul_kernel,"",@"SHT_CUDA_INFO"
	.sectionflags	@""
	.align	4


	//----- nvinfo : EIATTR_CUDA_API_VERSION
	.align		4
        /*0000*/ 	.byte	0x04, 0x37
        /*0002*/ 	.short	(.L_7 - .L_6)
.L_6:
        /*0004*/ 	.word	0x00000082


	//----- nvinfo : EIATTR_KPARAM_INFO
	.align		4
.L_7:
        /*0008*/ 	.byte	0x04, 0x17
        /*000a*/ 	.short	(.L_9 - .L_8)
.L_8:
        /*000c*/ 	.word	0x00000000
        /*0010*/ 	.short	0x000d
        /*0012*/ 	.short	0x0048
        /*0014*/ 	.byte	0x00, 0xf4, 0x21, 0x00


	//----- nvinfo : EIATTR_KPARAM_INFO
	.align		4
.L_9:
        /*0018*/ 	.byte	0x04, 0x17
        /*001a*/ 	.short	(.L_11 - .L_10)
.L_10:
        /*001c*/ 	.word	0x00000000
        /*0020*/ 	.short	0x000c
        /*0022*/ 	.short	0x0040
        /*0024*/ 	.byte	0x00, 0xf4, 0x21, 0x00


	//----- nvinfo : EIATTR_KPARAM_INFO
	.align		4
.L_11:
        /*0028*/ 	.byte	0x04, 0x17
        /*002a*/ 	.short	(.L_13 - .L_12)
.L_12:
        /*002c*/ 	.word	0x00000000
        /*0030*/ 	.short	0x000b
        /*0032*/ 	.short	0x0038
        /*0034*/ 	.byte	0x00, 0xf0, 0x11, 0x00


	//----- nvinfo : EIATTR_KPARAM_INFO
	.align		4
.L_13:
        /*0038*/ 	.byte	0x04, 0x17
        /*003a*/ 	.short	(.L_15 - .L_14)
.L_14:
        /*003c*/ 	.word	0x00000000
        /*0040*/ 	.short	0x000a
        /*0042*/ 	.short	0x0034
        /*0044*/ 	.byte	0x00, 0xf0, 0x11, 0x00


	//----- nvinfo : EIATTR_KPARAM_INFO
	.align		4
.L_15:
        /*0048*/ 	.byte	0x04, 0x17
        /*004a*/ 	.short	(.L_17 - .L_16)
.L_16:
        /*004c*/ 	.word	0x00000000
        /*0050*/ 	.short	0x0009
        /*0052*/ 	.short	0x0030
        /*0054*/ 	.byte	0x00, 0xf0, 0x11, 0x00


	//----- nvinfo : EIATTR_KPARAM_INFO
	.align		4
.L_17:
        /*0058*/ 	.byte	0x04, 0x17
        /*005a*/ 	.short	(.L_19 - .L_18)
.L_18:
        /*005c*/ 	.word	0x00000000
        /*0060*/ 	.short	0x0008
        /*0062*/ 	.short	0x002c
        /*0064*/ 	.byte	0x00, 0xf0, 0x11, 0x00


	//----- nvinfo : EIATTR_KPARAM_INFO
	.align		4
.L_19:
        /*0068*/ 	.byte	0x04, 0x17
        /*006a*/ 	.short	(.L_21 - .L_20)
.L_20:
        /*006c*/ 	.word	0x00000000
        /*0070*/ 	.short	0x0007
        /*0072*/ 	.short	0x0028
        /*0074*/ 	.byte	0x00, 0xf0, 0x11, 0x00


	//----- nvinfo : EIATTR_KPARAM_INFO
	.align		4
.L_21:
        /*0078*/ 	.byte	0x04, 0x17
        /*007a*/ 	.short	(.L_23 - .L_22)
.L_22:
        /*007c*/ 	.word	0x00000000
        /*0080*/ 	.short	0x0006
        /*0082*/ 	.short	0x0024
        /*0084*/ 	.byte	0x00, 0xf0, 0x11, 0x00


	//----- nvinfo : EIATTR_KPARAM_INFO
	.align		4
.L_23:
        /*0088*/ 	.byte	0x04, 0x17
        /*008a*/ 	.short	(.L_25 - .L_24)
.L_24:
        /*008c*/ 	.word	0x00000000
        /*0090*/ 	.short	0x0005
        /*0092*/ 	.short	0x0020
        /*0094*/ 	.byte	0x00, 0xf0, 0x11, 0x00


	//----- nvinfo : EIATTR_KPARAM_INFO
	.align		4
.L_25:
        /*0098*/ 	.byte	0x04, 0x17
        /*009a*/ 	.short	(.L_27 - .L_26)
.L_26:
        /*009c*/ 	.word	0x00000000
        /*00a0*/ 	.short	0x0004
        /*00a2*/ 	.short	0x001c
        /*00a4*/ 	.byte	0x00, 0xf0, 0x11, 0x00


	//----- nvinfo : EIATTR_KPARAM_INFO
	.align		4
.L_27:
        /*00a8*/ 	.byte	0x04, 0x17
        /*00aa*/ 	.short	(.L_29 - .L_28)
.L_28:
        /*00ac*/ 	.word	0x00000000
        /*00b0*/ 	.short	0x0003
        /*00b2*/ 	.short	0x0018
        /*00b4*/ 	.byte	0x00, 0xf0, 0x11, 0x00


	//----- nvinfo : EIATTR_KPARAM_INFO
	.align		4
.L_29:
        /*00b8*/ 	.byte	0x04, 0x17
        /*00ba*/ 	.short	(.L_31 - .L_30)
.L_30:
        /*00bc*/ 	.word	0x00000000
        /*00c0*/ 	.short	0x0002
        /*00c2*/ 	.short	0x0010
        /*00c4*/ 	.byte	0x00, 0xf4, 0x21, 0x00


	//----- nvinfo : EIATTR_KPARAM_INFO
	.align		4
.L_31:
        /*00c8*/ 	.byte	0x04, 0x17
        /*00ca*/ 	.short	(.L_33 - .L_32)
.L_32:
        /*00cc*/ 	.word	0x00000000
        /*00d0*/ 	.short	0x0001
        /*00d2*/ 	.short	0x0008
        /*00d4*/ 	.byte	0x00, 0xf4, 0x21, 0x00


	//----- nvinfo : EIATTR_KPARAM_INFO
	.align		4
.L_33:
        /*00d8*/ 	.byte	0x04, 0x17
        /*00da*/ 	.short	(.L_35 - .L_34)
.L_34:
        /*00dc*/ 	.word	0x00000000
        /*00e0*/ 	.short	0x0000
        /*00e2*/ 	.short	0x0000
        /*00e4*/ 	.byte	0x00, 0xf4, 0x21, 0x00


	//----- nvinfo : EIATTR_SPARSE_MMA_MASK
	.align		4
.L_35:
        /*00e8*/ 	.byte	0x03, 0x50
        /*00ea*/ 	.short	0x0000


	//----- nvinfo : EIATTR_MAXREG_COUNT
	.align		4
        /*00ec*/ 	.byte	0x03, 0x1b
        /*00ee*/ 	.short	0x00ff


	//----- nvinfo : EIATTR_NUM_BARRIERS
	.align		4
        /*00f0*/ 	.byte	0x02, 0x4c
        /*00f2*/ 	.byte	0x01
	.zero		1


	//----- nvinfo : EIATTR_ANNOTATIONS
	.align		4
        /*00f4*/ 	.byte	0x04, 0x55
        /*00f6*/ 	.short	(.L_37 - .L_36)


	//   ....[0]....
.L_36:
        /*00f8*/ 	.word	0x00000001
        /*00fc*/ 	.byte	0x40, 0x05, 0x00, 0x00, 0x01, 0x00, 0x00, 0x00, 0x70, 0x05, 0x00, 0x00, 0x01, 0x00, 0x00, 0x00
        /* <DEDUP_REMOVED lines=518> */
        /*216c*/ 	.byte	0x00, 0xe4, 0x00, 0x00, 0x01, 0x00, 0x00, 0x00, 0x30, 0xe4, 0x00, 0x00


	//----- nvinfo : EIATTR_MERCURY_ISA_VERSION
	.align		4
.L_37:
        /*2178*/ 	.byte	0x03, 0x5f
        /*217a*/ 	.short	0x0101


	//----- nvinfo : EIATTR_EXIT_INSTR_OFFSETS
	.align		4
        /*217c*/ 	.byte	0x04, 0x1c
        /*217e*/ 	.short	(.L_39 - .L_38)


	//   ....[0]....
.L_38:
        /*2180*/ 	.word	0x00017d50


	//   ....[1]....
        /*2184*/ 	.word	0x00017d70


	//----- nvinfo : EIATTR_REQNTID
	.align		4
.L_39:
        /*2188*/ 	.byte	0x04, 0x10
        /*218a*/ 	.short	(.L_41 - .L_40)
.L_40:
        /*218c*/ 	.word	0x00000100
        /*2190*/ 	.word	0x00000001
        /*2194*/ 	.word	0x00000001


	//----- nvinfo : EIATTR_CBANK_PARAM_SIZE
	.align		4
.L_41:
        /*2198*/ 	.byte	0x03, 0x19
        /*219a*/ 	.short	0x0050


	//----- nvinfo : EIATTR_PARAM_CBANK
	.align		4
        /*219c*/ 	.byte	0x04, 0x0a
        /*219e*/ 	.short	(.L_43 - .L_42)
	.align		4
.L_42:
        /*21a0*/ 	.word	index@(.nv.constant0.matmul_kernel)
        /*21a4*/ 	.short	0x0210
        /*21a6*/ 	.short	0x0050


	//----- nvinfo : EIATTR_SW_WAR
	.align		4
.L_43:
        /*21a8*/ 	.byte	0x04, 0x36
        /*21aa*/ 	.short	(.L_45 - .L_44)
.L_44:
        /*21ac*/ 	.word	0x00000008
.L_45:


//--------------------- .nv.callgraph             --------------------------
	.section	.nv.callgraph,"",@"SHT_CUDA_CALLGRAPH"
	.align	4
	.sectionentsize	8
	.align		4
        /*0000*/ 	.word	0x00000000
	.align		4
        /*0004*/ 	.word	0xffffffff
	.align		4
        /*0008*/ 	.word	0x00000000
	.align		4
        /*000c*/ 	.word	0xfffffffe
	.align		4
        /*0010*/ 	.word	0x00000000
	.align		4
        /*0014*/ 	.word	0xfffffffd
	.align		4
        /*0018*/ 	.word	0x00000000
	.align		4
        /*001c*/ 	.word	0xfffffffc


//--------------------- .text.matmul_kernel       --------------------------
	.section	.text.matmul_kernel,"ax",@progbits
	.align	128
        .global         matmul_kernel
        .type           matmul_kernel,@function
        .size           matmul_kernel,(.L_x_4 - matmul_kernel)
        .other          matmul_kernel,@"STO_CUDA_ENTRY STV_DEFAULT"
matmul_kernel:
.text.matmul_kernel:
[----:B------:R-:W0:Y:S08]  /*0000*/  LDC R1, c[0x0][0x28] ;  /* 0x00000a00ff017b82 */ /* 0x000e300000000800 */
[----:B------:R-:W1:Y:S01]  /*0010*/  LDC.64 R48, c[0x0][0x228] ;  /* 0x00008a00ff307b82 */ /* 0x000e620000000a00 */
[----:B------:R-:W2:Y:S01]  /*0020*/  S2R R5, SR_CTAID.X ;  /* 0x0000000000057919 */ /* 0x000ea20000002500 */
[----:B0-----:R-:W-:Y:S01]  /*0030*/  VIADD R1, R1, 0xfffffa00 ;  /* 0xfffffa0001017836 */ /* 0x001fe20000000000 */
[----:B------:R-:W-:Y:S01]  /*0040*/  ULDC UR5, c[0x0][0x230] ;  /* 0x00008c0000057ab9 */ /* 0x000fe20000000800 */
[----:B------:R-:W-:Y:S01]  /*0050*/  UMOV UR4, 0x400 ;  /* 0x0000040000047882 */ /* 0x000fe20000000000 */
[----:B------:R-:W0:Y:S01]  /*0060*/  S2R R152, SR_TID.X ;  /* 0x0000000000987919 */ /* 0x000e220000002100 */
[----:B------:R-:W-:-:S02]  /*0070*/  ULDC.64 UR14, c[0x0][0x208] ;  /* 0x00008200000e7ab9 */ /* 0x000fc40000000a00 */
[----:B------:R-:W3:Y:S08]  /*0080*/  LDC R220, c[0x0][0x230] ;  /* 0x00008c00ffdc7b82 */ /* 0x000ef00000000800 */
[----:B------:R-:W4:Y:S01]  /*0090*/  S2UR UR12, SR_CgaCtaId ;  /* 0x00000000000c79c3 */ /* 0x000f220000008800 */
[----:B-1----:R-:W-:-:S05]  /*00a0*/  VIADD R0, R49, 0xff ;  /* 0x000000ff31007836 */ /* 0x002fca0000000000 */
[----:B------:R-:W-:Y:S01]  /*00b0*/  SHF.R.S32.HI R3, RZ, 0x1f, R0 ;  /* 0x0000001fff037819 */ /* 0x000fe20000011400 */
[----:B---3--:R-:W-:-:S03]  /*00c0*/  VIADD R220, R220, 0x3f ;  /* 0x0000003fdcdc7836 */ /* 0x008fc60000000000 */
[----:B------:R-:W-:Y:S02]  /*00d0*/  LEA.HI R3, R3, R0, RZ, 0x8 ;  /* 0x0000000003037211 */ /* 0x000fe400078f40ff */
[----:B--2---:R-:W-:Y:S02]  /*00e0*/  IABS R8, R5 ;  /* 0x0000000500087213 */ /* 0x004fe40000000000 */
[----:B------:R-:W-:Y:S02]  /*00f0*/  SHF.R.S32.HI R3, RZ, 0x8, R3 ;  /* 0x00000008ff037819 */ /* 0x000fe40000011403 */
[----:B0-----:R-:W-:Y:S01]  /*0100*/  LOP3.LUT R153, R152, 0xff, RZ, 0xc0, !PT ;  /* 0x000000ff98997812 */ /* 0x001fe200078ec0ff */
[----:B----4-:R-:W-:Y:S02]  /*0110*/  ULEA UR12, UR12, UR4, 0x18 ;  /* 0x000000040c0c7291 */ /* 0x010fe4000f8ec03f */
[----:B------:R-:W-:-:S05]  /*0120*/  IMAD.SHL.U32 R4, R3, 0x8, RZ ;  /* 0x0000000803047824 */ /* 0x000fca00078e00ff */
[-C--:B------:R-:W-:Y:S02]  /*0130*/  IABS R7, R4.reuse ;  /* 0x0000000400077213 */ /* 0x080fe40000000000 */
[----:B------:R-:W-:Y:S02]  /*0140*/  IABS R10, R4 ;  /* 0x00000004000a7213 */ /* 0x000fe40000000000 */
[----:B------:R-:W0:Y:S08]  /*0150*/  I2F.RP R0, R7 ;  /* 0x0000000700007306 */ /* 0x000e300000209400 */
[----:B0-----:R-:W0:Y:S02]  /*0160*/  MUFU.RCP R0, R0 ;  /* 0x0000000000007308 */ /* 0x001e240000001000 */
[----:B0-----:R-:W-:-:S02]  /*0170*/  VIADD R2, R0, 0xffffffe ;  /* 0x0ffffffe00027836 */ /* 0x001fc40000000000 */
[----:B------:R-:W-:-:S04]  /*0180*/  IMAD.MOV R0, RZ, RZ, -R10 ;  /* 0x000000ffff007224 */ /* 0x000fc800078e0a0a */
[----:B------:R0:W1:Y:S02]  /*0190*/  F2I.FTZ.U32.TRUNC.NTZ R3, R2 ;  /* 0x0000000200037305 */ /* 0x000064000021f000 */
[----:B0-----:R-:W-:Y:S02]  /*01a0*/  IMAD.MOV.U32 R2, RZ, RZ, RZ ;  /* 0x000000ffff027224 */ /* 0x001fe400078e00ff */
[----:B-1----:R-:W-:-:S04]  /*01b0*/  IMAD.MOV R6, RZ, RZ, -R3 ;  /* 0x000000ffff067224 */ /* 0x002fc800078e0a03 */
[----:B------:R-:W-:Y:S02]  /*01c0*/  IMAD R9, R6, R7, RZ ;  /* 0x0000000706097224 */ /* 0x000fe400078e02ff */
[----:B------:R-:W-:Y:S02]  /*01d0*/  IMAD.MOV.U32 R6, RZ, RZ, R8 ;  /* 0x000000ffff067224 */ /* 0x000fe400078e0008 */
[----:B------:R-:W-:-:S06]  /*01e0*/  IMAD.HI.U32 R3, R3, R9, R2 ;  /* 0x0000000903037227 */ /* 0x000fcc00078e0002 */
[----:B------:R-:W-:-:S04]  /*01f0*/  IMAD.HI.U32 R3, R3, R6, RZ ;  /* 0x0000000603037227 */ /* 0x000fc800078e00ff */
[----:B------:R-:W-:-:S05]  /*0200*/  IMAD R0, R3, R0, R6 ;  /* 0x0000000003007224 */ /* 0x000fca00078e0206 */
[----:B------:R-:W-:-:S13]  /*0210*/  ISETP.GT.U32.AND P1, PT, R7, R0, PT ;  /* 0x000000000700720c */ /* 0x000fda0003f24070 */
[----:B------:R-:W-:Y:S02]  /*0220*/  @!P1 IMAD.IADD R0, R0, 0x1, -R7 ;  /* 0x0000000100009824 */ /* 0x000fe400078e0a07 */
[----:B------:R-:W-:Y:S01]  /*0230*/  @!P1 VIADD R3, R3, 0x1 ;  /* 0x0000000103039836 */ /* 0x000fe20000000000 */
[----:B------:R-:W-:Y:S02]  /*0240*/  ISETP.NE.AND P1, PT, R4, RZ, PT ;  /* 0x000000ff0400720c */ /* 0x000fe40003f25270 */
[----:B------:R-:W-:Y:S02]  /*0250*/  ISETP.GE.U32.AND P0, PT, R0, R7, PT ;  /* 0x000000070000720c */ /* 0x000fe40003f06070 */
[----:B------:R-:W-:-:S04]  /*0260*/  LOP3.LUT R0, R5, R4, RZ, 0x3c, !PT ;  /* 0x0000000405007212 */ /* 0x000fc800078e3cff */
[----:B------:R-:W-:Y:S01]  /*0270*/  ISETP.GE.AND P2, PT, R0, RZ, PT ;  /* 0x000000ff0000720c */ /* 0x000fe20003f46270 */
[----:B------:R-:W-:-:S06]  /*0280*/  VIADD R0, R48, 0xff ;  /* 0x000000ff30007836 */ /* 0x000fcc0000000000 */
[----:B------:R-:W-:-:S04]  /*0290*/  @P0 VIADD R3, R3, 0x1 ;  /* 0x0000000103030836 */ /* 0x000fc80000000000 */
[----:B------:R-:W-:Y:S01]  /*02a0*/  IMAD.MOV.U32 R2, RZ, RZ, R3 ;  /* 0x000000ffff027224 */ /* 0x000fe200078e0003 */
[----:B------:R-:W-:-:S03]  /*02b0*/  SHF.R.S32.HI R3, RZ, 0x1f, R0 ;  /* 0x0000001fff037819 */ /* 0x000fc60000011400 */
[----:B------:R-:W-:Y:S01]  /*02c0*/  @!P2 IMAD.MOV R2, RZ, RZ, -R2 ;  /* 0x000000ffff02a224 */ /* 0x000fe200078e0a02 */
[----:B------:R-:W-:Y:S02]  /*02d0*/  @!P1 LOP3.LUT R2, RZ, R4, RZ, 0x33, !PT ;  /* 0x00000004ff029212 */ /* 0x000fe400078e33ff */
[----:B------:R-:W-:-:S03]  /*02e0*/  LEA.HI R3, R3, R0, RZ, 0x8 ;  /* 0x0000000003037211 */ /* 0x000fc600078f40ff */
[----:B------:R-:W-:Y:S02]  /*02f0*/  IMAD.SHL.U32 R6, R2, 0x8, RZ ;  /* 0x0000000802067824 */ /* 0x000fe400078e00ff */
[----:B------:R-:W-:-:S03]  /*0300*/  IMAD.MOV R2, RZ, RZ, -R2 ;  /* 0x000000ffff027224 */ /* 0x000fc600078e0a02 */
[----:B------:R-:W-:Y:S01]  /*0310*/  LEA.HI.SX32 R3, R3, -R6, 0x18 ;  /* 0x8000000603037211 */ /* 0x000fe200078fc2ff */
[----:B------:R-:W-:-:S03]  /*0320*/  IMAD R4, R4, R2, R5 ;  /* 0x0000000204047224 */ /* 0x000fc600078e0205 */
[----:B------:R-:W-:Y:S02]  /*0330*/  VIMNMX R11, R3, 0x8, PT ;  /* 0x00000008030b7848 */ /* 0x000fe40003fe0100 */
[----:B------:R-:W-:Y:S02]  /*0340*/  IABS R9, R4 ;  /* 0x0000000400097213 */ /* 0x000fe40000000000 */
[----:B------:R-:W-:-:S04]  /*0350*/  IABS R7, R11 ;  /* 0x0000000b00077213 */ /* 0x000fc80000000000 */
[----:B------:R-:W0:Y:S08]  /*0360*/  I2F.RP R0, R7 ;  /* 0x0000000700007306 */ /* 0x000e300000209400 */
[----:B0-----:R-:W0:Y:S02]  /*0370*/  MUFU.RCP R0, R0 ;  /* 0x0000000000007308 */ /* 0x001e240000001000 */
[----:B0-----:R-:W-:-:S06]  /*0380*/  VIADD R3, R0, 0xffffffe ;  /* 0x0ffffffe00037836 */ /* 0x001fcc0000000000 */
[----:B------:R-:W0:Y:S02]  /*0390*/  F2I.FTZ.U32.TRUNC.NTZ R3, R3 ;  /* 0x0000000300037305 */ /* 0x000e24000021f000 */
[----:B0-----:R-:W-:-:S04]  /*03a0*/  IMAD.MOV R8, RZ, RZ, -R3 ;  /* 0x000000ffff087224 */ /* 0x001fc800078e0a03 */
[----:B------:R-:W-:Y:S01]  /*03b0*/  IMAD.MOV.U32 R2, RZ, RZ, R8 ;  /* 0x000000ffff027224 */ /* 0x000fe200078e0008 */
[----:B------:R-:W-:-:S03]  /*03c0*/  IABS R8, R11 ;  /* 0x0000000b00087213 */ /* 0x000fc60000000000 */
[----:B------:R-:W-:Y:S02]  /*03d0*/  IMAD R5, R2, R7, RZ ;  /* 0x0000000702057224 */ /* 0x000fe400078e02ff */
[----:B------:R-:W-:Y:S02]  /*03e0*/  IMAD.MOV.U32 R2, RZ, RZ, RZ ;  /* 0x000000ffff027224 */ /* 0x000fe400078e00ff */
[----:B------:R-:W-:Y:S02]  /*03f0*/  IMAD.MOV R0, RZ, RZ, -R8 ;  /* 0x000000ffff007224 */ /* 0x000fe400078e0a08 */
        /* <DEDUP_REMOVED lines=9> */
[----:B------:R-:W-:-:S07]  /*0490*/  ISETP.GE.AND P2, PT, R0, RZ, PT ;  /* 0x000000ff0000720c */ /* 0x000fce0003f46270 */
[----:B------:R-:W-:Y:S01]  /*04a0*/  @P0 VIADD R2, R2, 0x1 ;  /* 0x0000000102020836 */ /* 0x000fe20000000000 */
[----:B------:R-:W-:-:S05]  /*04b0*/  ISETP.GT.AND P0, PT, R220, 0x3f, PT ;  /* 0x0000003fdc00780c */ /* 0x000fca0003f04270 */
[----:B------:R-:W-:Y:S01]  /*04c0*/  @!P2 IMAD.MOV R2, RZ, RZ, -R2 ;  /* 0x000000ffff02a224 */ /* 0x000fe200078e0a02 */
[----:B------:R-:W-:-:S05]  /*04d0*/  @!P1 LOP3.LUT R2, RZ, R11, RZ, 0x33, !PT ;  /* 0x0000000bff029212 */ /* 0x000fca00078e33ff */
[----:B------:R-:W-:Y:S02]  /*04e0*/  IMAD.MOV R0, RZ, RZ, -R2 ;  /* 0x000000ffff007224 */ /* 0x000fe400078e0a02 */
[----:B------:R-:W-:Y:S02]  /*04f0*/  IMAD.SHL.U32 R5, R2, 0x100, RZ ;  /* 0x0000010002057824 */ /* 0x000fe400078e00ff */
[----:B------:R-:W-:-:S04]  /*0500*/  IMAD R0, R11, R0, R4 ;  /* 0x000000000b007224 */ /* 0x000fc800078e0204 */
[----:B------:R-:W-:Y:S02]  /*0510*/  IMAD.IADD R3, R6, 0x1, R0 ;  /* 0x0000000106037824 */ /* 0x000fe400078e0200 */
[----:B------:R-:W-:Y:S02]  /*0520*/  IMAD.U32 R0, RZ, RZ, UR5 ;  /* 0x00000005ff007e24 */ /* 0x000fe4000f8e00ff */
[----:B------:R-:W-:-:S05]  /*0530*/  IMAD R21, R3, 0x100, R153 ;  /* 0x0000010003157824 */ /* 0x000fca00078e0299 */
[----:B------:R0:W-:Y:S01]  /*0540*/  STL [R1+0x398], R21 ;  /* 0x0003981501007387 */ /* 0x0001e20000100800 */
[----:B------:R-:W-:Y:S05]  /*0550*/  @P0 BRA `(.L_x_0) ;  /* 0x0000000c000c0947 */ /* 0x000fea0003800000 */
[----:B------:R-:W-:Y:S01]  /*0560*/  IMAD.SHL.U32 R0, R152, 0x8, RZ ;  /* 0x0000000898007824 */ /* 0x000fe200078e00ff */
[----:B------:R1:W-:Y:S01]  /*0570*/  STL [R1], RZ ;  /* 0x000000ff01007387 */ /* 0x0003e20000100800 */
[----:B------:R-:W-:Y:S02]  /*0580*/  CS2R R24, SRZ ;  /* 0x0000000000187805 */ /* 0x000fe4000001ff00 */
[----:B------:R-:W-:Y:S02]  /*0590*/  CS2R R26, SRZ ;  /* 0x00000000001a7805 */ /* 0x000fe4000001ff00 */
[----:B------:R-:W-:Y:S01]  /*05a0*/  CS2R R28, SRZ ;  /* 0x00000000001c7805 */ /* 0x000fe2000001ff00 */
[----:B------:R1:W-:Y:S01]  /*05b0*/  STL [R1+0x39c], R0 ;  /* 0x00039c0001007387 */ /* 0x0003e20000100800 */
[----:B------:R-:W-:Y:S02]  /*05c0*/  CS2R R30, SRZ ;  /* 0x00000000001e7805 */ /* 0x000fe4000001ff00 */
[----:B------:R-:W-:-:S02]  /*05d0*/  CS2R R32, SRZ ;  /* 0x0000000000207805 */ /* 0x000fc4000001ff00 */
[----:B------:R-:W-:Y:S01]  /*05e0*/  CS2R R34, SRZ ;  /* 0x0000000000227805 */ /* 0x000fe2000001ff00 */
[----:B------:R1:W-:Y:S01]  /*05f0*/  STL [R1+0x4], RZ ;  /* 0x000004ff01007387 */ /* 0x0003e20000100800 */
[----:B------:R-:W-:Y:S02]  /*0600*/  CS2R R36, SRZ ;  /* 0x0000000000247805 */ /* 0x000fe4000001ff00 */
[----:B------:R-:W-:Y:S02]  /*0610*/  CS2R R38, SRZ ;  /* 0x0000000000267805 */ /* 0x000fe4000001ff00 */
[----:B------:R-:W-:Y:S01]  /*0620*/  CS2R R40, SRZ ;  /* 0x0000000000287805 */ /* 0x000fe2000001ff00 */
[----:B------:R1:W-:Y:S01]  /*0630*/  STL [R1+0x8], RZ ;  /* 0x000008ff01007387 */ /* 0x0003e20000100800 */
        /* <DEDUP_REMOVED lines=72> */
[----:B------:R-:W-:-:S03]  /*0ac0*/  CS2R R150, SRZ ;  /* 0x0000000000967805 */ /* 0x000fc6000001ff00 */
[----:B------:R1:W-:Y:S04]  /*0ad0*/  STL [R1+0x54], RZ ;  /* 0x000054ff01007387 */ /* 0x0003e80000100800 */
        /* <DEDUP_REMOVED lines=105> */
[----:B------:R1:W-:Y:S01]  /*1170*/  STL [R1+0x1fc], RZ ;  /* 0x0001fcff01007387 */ /* 0x0003e20000100800 */
[----:B------:R-:W-:Y:S05]  /*1180*/  BRA `(.L_x_1) ;  /* 0x000000c000887947 */ /* 0x000fea0003800000 */
.L_x_0:
[----:B------:R-:W-:Y:S01]  /*1190*/  IABS R13, R48 ;  /* 0x00000030000d7213 */ /* 0x000fe20000000000 */
[----:B------:R-:W-:Y:S01]  /*11a0*/  ULDC UR4, c[0x0][0x234] ;  /* 0x00008d0000047ab9 */ /* 0x000fe20000000800 */
[----:B------:R-:W-:Y:S01]  /*11b0*/  IABS R3, R49 ;  /* 0x0000003100037213 */ /* 0x000fe20000000000 */
[----:B------:R-:W-:Y:S01]  /*11c0*/  ULDC.64 UR6, c[0x0][0x210] ;  /* 0x0000840000067ab9 */ /* 0x000fe20000000a00 */
[----:B------:R-:W1:Y:S01]  /*11d0*/  I2F.RP R2, R13 ;  /* 0x0000000d00027306 */ /* 0x000e620000209400 */
[----:B------:R-:W-:Y:S01]  /*11e0*/  SHF.R.U32.HI R4, RZ, 0x6, R152 ;  /* 0x00000006ff047819 */ /* 0x000fe20000011698 */
[----:B------:R-:W-:Y:S01]  /*11f0*/  ULDC UR5, c[0x0][0x23c] ;  /* 0x00008f0000057ab9 */ /* 0x000fe20000000800 */
[----:B------:R-:W-:Y:S01]  /*1200*/  CS2R R98, SRZ ;  /* 0x0000000000627805 */ /* 0x000fe2000001ff00 */
[----:B------:R-:W-:Y:S01]  /*1210*/  USHF.L.U32 UR17, UR5, 0x6, URZ ;  /* 0x0000000605117899 */ /* 0x000fe2000800063f */
[----:B------:R-:W-:Y:S02]  /*1220*/  SGXT.U32 R4, R4, 0x2 ;  /* 0x000000020404781a */ /* 0x000fe40000000000 */
[----:B------:R-:W-:-:S02]  /*1230*/  CS2R R100, SRZ ;  /* 0x0000000000647805 */ /* 0x000fc4000001ff00 */
[----:B------:R-:W-:Y:S01]  /*1240*/  CS2R R102, SRZ ;  /* 0x0000000000667805 */ /* 0x000fe2000001ff00 */
[----:B------:R-:W2:Y:S01]  /*1250*/  I2F.RP R10, R3 ;  /* 0x00000003000a7306 */ /* 0x000ea20000209400 */
[----:B------:R-:W-:Y:S02]  /*1260*/  LOP3.LUT R4, R5, R4, RZ, 0xfc, !PT ;  /* 0x0000000405047212 */ /* 0x000fe400078efcff */
[----:B------:R-:W-:Y:S02]  /*1270*/  CS2R R104, SRZ ;  /* 0x0000000000687805 */ /* 0x000fe4000001ff00 */
[----:B------:R-:W-:Y:S02]  /*1280*/  CS2R R106, SRZ ;  /* 0x00000000006a7805 */ /* 0x000fe4000001ff00 */
[----:B------:R-:W-:Y:S02]  /*1290*/  CS2R R108, SRZ ;  /* 0x00000000006c7805 */ /* 0x000fe4000001ff00 */
[----:B------:R-:W-:-:S02]  /*12a0*/  LOP3.LUT R19, R4, 0xe0, RZ, 0xfc, !PT ;  /* 0x000000e004137812 */ /* 0x000fc400078efcff */
[----:B------:R-:W-:Y:S02]  /*12b0*/  CS2R R110, SRZ ;  /* 0x00000000006e7805 */ /* 0x000fe4000001ff00 */
[C---:B------:R-:W-:Y:S01]  /*12c0*/  LOP3.LUT R15, R4.reuse, 0xe8, RZ, 0xfc, !PT ;  /* 0x000000e8040f7812 */ /* 0x040fe200078efcff */
[----:B-1----:R-:W1:Y:S01]  /*12d0*/  MUFU.RCP R2, R2 ;  /* 0x0000000200027308 */ /* 0x002e620000001000 */
[----:B------:R-:W-:Y:S02]  /*12e0*/  LOP3.LUT R17, R4, 0xe4, RZ, 0xfc, !PT ;  /* 0x000000e404117812 */ /* 0x000fe400078efcff */
[----:B------:R-:W-:Y:S02]  /*12f0*/  CS2R R112, SRZ ;  /* 0x0000000000707805 */ /* 0x000fe4000001ff00 */
[----:B------:R-:W-:Y:S02]  /*1300*/  IABS R18, R15 ;  /* 0x0000000f00127213 */ /* 0x000fe40000000000 */
[----:B------:R-:W-:-:S02]  /*1310*/  CS2R R114, SRZ ;  /* 0x0000000000727805 */ /* 0x000fc4000001ff00 */
[C---:B------:R-:W-:Y:S02]  /*1320*/  LOP3.LUT R20, R4.reuse, 0xd8, RZ, 0xfc, !PT ;  /* 0x000000d804147812 */ /* 0x040fe400078efcff */
[----:B------:R-:W-:Y:S02]  /*1330*/  CS2R R116, SRZ ;  /* 0x0000000000747805 */ /* 0x000fe4000001ff00 */
[C---:B------:R-:W-:Y:S01]  /*1340*/  LOP3.LUT R23, R4.reuse, 0xc0, RZ, 0xfc, !PT ;  /* 0x000000c004177812 */ /* 0x040fe200078efcff */
[----:B--2---:R-:W2:Y:S01]  /*1350*/  MUFU.RCP R10, R10 ;  /* 0x0000000a000a7308 */ /* 0x004ea20000001000 */
[----:B------:R-:W-:Y:S02]  /*1360*/  LOP3.LUT R27, R4, 0xa8, RZ, 0xfc, !PT ;  /* 0x000000a8041b7812 */ /* 0x000fe400078efcff */
[----:B------:R-:W-:Y:S02]  /*1370*/  CS2R R118, SRZ ;  /* 0x0000000000767805 */ /* 0x000fe4000001ff00 */
[----:B------:R-:W-:-:S02]  /*1380*/  IABS R24, R23 ;  /* 0x0000001700187213 */ /* 0x000fc40000000000 */
[----:B------:R-:W-:Y:S02]  /*1390*/  CS2R R120, SRZ ;  /* 0x0000000000787805 */ /* 0x000fe4000001ff00 */
[----:B------:R-:W-:Y:S02]  /*13a0*/  IABS R28, R27 ;  /* 0x0000001b001c7213 */ /* 0x000fe40000000000 */
[----:B------:R-:W-:Y:S02]  /*13b0*/  CS2R R122, SRZ ;  /* 0x00000000007a7805 */ /* 0x000fe4000001ff00 */
[----:B------:R-:W-:Y:S02]  /*13c0*/  LOP3.LUT R25, R4, 0xb0, RZ, 0xfc, !PT ;  /* 0x000000b004197812 */ /* 0x000fe400078efcff */
[----:B------:R-:W-:Y:S01]  /*13d0*/  CS2R R124, SRZ ;  /* 0x00000000007c7805 */ /* 0x000fe2000001ff00 */
[----:B-1----:R-:W-:Y:S01]  /*13e0*/  VIADD R6, R2, 0xffffffe ;  /* 0x0ffffffe02067836 */ /* 0x002fe20000000000 */
[----:B------:R-:W-:-:S02]  /*13f0*/  LOP3.LUT R2, R4, 0xf8, RZ, 0xfc, !PT ;  /* 0x000000f804027812 */ /* 0x000fc400078efcff */
[----:B------:R-:W-:Y:S02]  /*1400*/  CS2R R126, SRZ ;  /* 0x00000000007e7805 */ /* 0x000fe4000001ff00 */
[----:B------:R-:W-:Y:S01]  /*1410*/  IABS R26, R25 ;  /* 0x00000019001a7213 */ /* 0x000fe20000000000 */
[----:B------:R1:W3:Y:S01]  /*1420*/  F2I.FTZ.U32.TRUNC.NTZ R7, R6 ;  /* 0x0000000600077305 */ /* 0x0002e2000021f000 */
[----:B------:R-:W-:Y:S02]  /*1430*/  ISETP.GE.AND P5, PT, R2, RZ, PT ;  /* 0x000000ff0200720c */ /* 0x000fe40003fa6270 */
[----:B------:R-:W-:Y:S02]  /*1440*/  CS2R R128, SRZ ;  /* 0x0000000000807805 */ /* 0x000fe4000001ff00 */
[----:B------:R-:W-:Y:S01]  /*1450*/  LOP3.LUT R29, R4, 0xa4, RZ, 0xfc, !PT ;  /* 0x000000a4041d7812 */ /* 0x000fe200078efcff */
[----:B--2---:R-:W-:Y:S01]  /*1460*/  VIADD R8, R10, 0xffffffe ;  /* 0x0ffffffe0a087836 */ /* 0x004fe20000000000 */
[----:B------:R-:W-:-:S02]  /*1470*/  IABS R10, R21 ;  /* 0x00000015000a7213 */ /* 0x000fc40000000000 */
[----:B------:R-:W-:Y:S02]  /*1480*/  CS2R R130, SRZ ;  /* 0x0000000000827805 */ /* 0x000fe4000001ff00 */
[C---:B------:R-:W-:Y:S01]  /*1490*/  LOP3.LUT R31, R4.reuse, 0x98, RZ, 0xfc, !PT ;  /* 0x00000098041f7812 */ /* 0x040fe200078efcff */
[----:B------:R-:W2:Y:S01]  /*14a0*/  F2I.FTZ.U32.TRUNC.NTZ R9, R8 ;  /* 0x0000000800097305 */ /* 0x000ea2000021f000 */
[----:B-1----:R-:W-:Y:S01]  /*14b0*/  IMAD.MOV.U32 R6, RZ, RZ, RZ ;  /* 0x000000ffff067224 */ /* 0x002fe200078e00ff */
[C---:B------:R-:W-:Y:S02]  /*14c0*/  LOP3.LUT R33, R4.reuse, 0x80, RZ, 0xfc, !PT ;  /* 0x0000008004217812 */ /* 0x040fe400078efcff */
[----:B------:R-:W-:Y:S02]  /*14d0*/  CS2R R132, SRZ ;  /* 0x0000000000847805 */ /* 0x000fe4000001ff00 */
[----:B------:R-:W-:Y:S02]  /*14e0*/  LOP3.LUT R35, R4, 0x78, RZ, 0xfc, !PT ;  /* 0x0000007804237812 */ /* 0x000fe400078efcff */
[----:B------:R-:W-:-:S02]  /*14f0*/  CS2R R134, SRZ ;  /* 0x0000000000867805 */ /* 0x000fc4000001ff00 */
[C---:B------:R-:W-:Y:S01]  /*1500*/  LOP3.LUT R37, R4.reuse, 0x74, RZ, 0xfc, !PT ;  /* 0x0000007404257812 */ /* 0x040fe200078efcff */
[----:B---3--:R-:W-:Y:S01]  /*1510*/  IMAD.MOV R12, RZ, RZ, -R7 ;  /* 0x000000ffff0c7224 */ /* 0x008fe200078e0a07 */
[----:B------:R-:W-:Y:S02]  /*1520*/  LOP3.LUT R39, R4, 0x60, RZ, 0xfc, !PT ;  /* 0x0000006004277812 */ /* 0x000fe400078efcff */
[----:B------:R-:W-:Y:S02]  /*1530*/  CS2R R136, SRZ ;  /* 0x0000000000887805 */ /* 0x000fe4000001ff00 */
[----:B------:R-:W-:Y:S01]  /*1540*/  IABS R36, R37 ;  /* 0x0000002500247213 */ /* 0x000fe20000000000 */
[----:B------:R-:W-:Y:S01]  /*1550*/  IMAD R11, R12, R13, RZ ;  /* 0x0000000d0c0b7224 */ /* 0x000fe200078e02ff */
[----:B------:R-:W-:Y:S02]  /*1560*/  IABS R12, R2 ;  /* 0x00000002000c7213 */ /* 0x000fe40000000000 */
[----:B------:R-:W-:-:S02]  /*1570*/  CS2R R138, SRZ ;  /* 0x00000000008a7805 */ /* 0x000fc4000001ff00 */
[----:B------:R-:W-:Y:S01]  /*1580*/  IABS R42, R39 ;  /* 0x00000027002a7213 */ /* 0x000fe20000000000 */
[----:B------:R-:W-:Y:S01]  /*1590*/  IMAD.HI.U32 R7, R7, R11, R6 ;  /* 0x0000000b07077227 */ /* 0x000fe200078e0006 */
[----:B------:R-:W-:Y:S02]  /*15a0*/  SHF.R.S32.HI R11, RZ, 0x1f, R220 ;  /* 0x0000001fff0b7819 */ /* 0x000fe400000114dc */
[----:B------:R-:W-:Y:S02]  /*15b0*/  CS2R R140, SRZ ;  /* 0x00000000008c7805 */ /* 0x000fe4000001ff00 */
[----:B------:R-:W-:Y:S01]  /*15c0*/  LOP3.LUT R6, R4, 0xf4, RZ, 0xfc, !PT ;  /* 0x000000f404067812 */ /* 0x000fe200078efcff */
[----:B--2---:R-:W-:Y:S01]  /*15d0*/  IMAD.MOV R8, RZ, RZ, -R9 ;  /* 0x000000ffff087224 */ /* 0x004fe200078e0a09 */
[----:B------:R-:W-:Y:S01]  /*15e0*/  LEA.HI R220, R11, R220, RZ, 0x6 ;  /* 0x000000dc0bdc7211 */ /* 0x000fe200078f30ff */
[----:B------:R-:W-:Y:S01]  /*15f0*/  IMAD.HI.U32 R7, R7, R10, RZ ;  /* 0x0000000a07077227 */ /* 0x000fe200078e00ff */
[----:B------:R-:W-:-:S02]  /*1600*/  ISETP.GE.AND P0, PT, R6, RZ, PT ;  /* 0x000000ff0600720c */ /* 0x000fc40003f06270 */
[----:B------:R-:W-:Y:S02]  /*1610*/  CS2R R142, SRZ ;  /* 0x00000000008e7805 */ /* 0x000fe4000001ff00 */
[----:B------:R-:W-:Y:S01]  /*1620*/  IABS R14, R6 ;  /* 0x00000006000e7213 */ /* 0x000fe20000000000 */
[----:B------:R-:W-:Y:S01]  /*1630*/  IMAD R11, R8, R3, RZ ;  /* 0x00000003080b7224 */ /* 0x000fe200078e02ff */
[C---:B------:R-:W-:Y:S01]  /*1640*/  LOP3.LUT R41, R4.reuse, 0x54, RZ, 0xfc, !PT ;  /* 0x0000005404297812 */ /* 0x040fe200078efcff */
[----:B------:R-:W-:Y:S01]  /*1650*/  IMAD.MOV.U32 R8, RZ, RZ, RZ ;  /* 0x000000ffff087224 */ /* 0x000fe200078e00ff */
[C---:B------:R-:W-:Y:S01]  /*1660*/  LOP3.LUT R43, R4.reuse, 0x50, RZ, 0xfc, !PT ;  /* 0x00000050042b7812 */ /* 0x040fe200078efcff */
[----:B------:R-:W-:Y:S01]  /*1670*/  IMAD.MOV R2, RZ, RZ, -R7 ;  /* 0x000000ffff027224 */ /* 0x000fe200078e0a07 */
[----:B------:R-:W-:Y:S01]  /*1680*/  IABS R44, R41 ;  /* 0x00000029002c7213 */ /* 0x000fe20000000000 */
[----:B------:R-:W-:Y:S01]  /*1690*/  IMAD.HI.U32 R7, R9, R11, R8 ;  /* 0x0000000b09077227 */ /* 0x000fe200078e0008 */
[----:B------:R-:W-:-:S02]  /*16a0*/  LOP3.LUT R9, R4, 0xf0, RZ, 0xfc, !PT ;  /* 0x000000f004097812 */ /* 0x000fc400078efcff */
[----:B------:R-:W-:Y:S02]  /*16b0*/  CS2R R144, SRZ ;  /* 0x0000000000907805 */ /* 0x000fe4000001ff00 */
[----:B------:R-:W-:Y:S01]  /*16c0*/  IABS R46, R43 ;  /* 0x0000002b002e7213 */ /* 0x000fe20000000000 */
[----:B------:R-:W-:Y:S01]  /*16d0*/  IMAD R2, R13, R2, R10 ;  /* 0x000000020d027224 */ /* 0x000fe200078e020a */
[----:B------:R-:W-:Y:S01]  /*16e0*/  IABS R16, R9 ;  /* 0x0000000900107213 */ /* 0x000fe20000000000 */
[----:B------:R-:W-:Y:S01]  /*16f0*/  IMAD.HI.U32 R6, R7, R12, RZ ;  /* 0x0000000c07067227 */ /* 0x000fe200078e00ff */
[----:B------:R-:W-:Y:S02]  /*1700*/  ISETP.GE.AND P1, PT, R9, RZ, PT ;  /* 0x000000ff0900720c */ /* 0x000fe40003f26270 */
[----:B------:R-:W-:Y:S02]  /*1710*/  CS2R R146, SRZ ;  /* 0x0000000000927805 */ /* 0x000fe4000001ff00 */
[----:B------:R-:W-:Y:S01]  /*1720*/  ISETP.GT.U32.AND P2, PT, R13, R2, PT ;  /* 0x000000020d00720c */ /* 0x000fe20003f44070 */
[----:B------:R-:W-:Y:S01]  /*1730*/  IMAD.MOV R6, RZ, RZ, -R6 ;  /* 0x000000ffff067224 */ /* 0x000fe200078e0a06 */
[C---:B------:R-:W-:Y:S01]  /*1740*/  LOP3.LUT R45, R4.reuse, 0x48, RZ, 0xfc, !PT ;  /* 0x00000048042d7812 */ /* 0x040fe200078efcff */
[----:B------:R-:W-:Y:S01]  /*1750*/  IMAD.HI.U32 R8, R7, R14, RZ ;  /* 0x0000000e07087227 */ /* 0x000fe200078e00ff */
[----:B------:R-:W-:-:S02]  /*1760*/  LOP3.LUT R47, R4, 0x44, RZ, 0xfc, !PT ;  /* 0x00000044042f7812 */ /* 0x000fc400078efcff */
[----:B------:R-:W-:Y:S02]  /*1770*/  CS2R R148, SRZ ;  /* 0x0000000000947805 */ /* 0x000fe4000001ff00 */
[C---:B------:R-:W-:Y:S01]  /*1780*/  LOP3.LUT R51, R4.reuse, 0x40, RZ, 0xfc, !PT ;  /* 0x0000004004337812 */ /* 0x040fe200078efcff */
[----:B------:R-:W-:Y:S01]  /*1790*/  IMAD R6, R3, R6, R12 ;  /* 0x0000000603067224 */ /* 0x000fe200078e020c */
[C---:B------:R-:W-:Y:S01]  /*17a0*/  LOP3.LUT R52, R4.reuse, 0x38, RZ, 0xfc, !PT ;  /* 0x0000003804347812 */ /* 0x040fe200078efcff */
[----:B------:R-:W-:Y:S01]  /*17b0*/  IMAD.MOV R8, RZ, RZ, -R8 ;  /* 0x000000ffff087224 */ /* 0x000fe200078e0a08 */
[----:B------:R-:W-:Y:S01]  /*17c0*/  LOP3.LUT R53, R4, 0x34, RZ, 0xfc, !PT ;  /* 0x0000003404357812 */ /* 0x000fe200078efcff */
[----:B------:R-:W-:Y:S01]  /*17d0*/  IMAD.HI.U32 R10, R7, R18, RZ ;  /* 0x00000012070a7227 */ /* 0x000fe200078e00ff */
[----:B------:R-:W-:Y:S02]  /*17e0*/  ISETP.GT.U32.AND P4, PT, R3, R6, PT ;  /* 0x000000060300720c */ /* 0x000fe40003f84070 */
[----:B------:R-:W-:-:S02]  /*17f0*/  CS2R R150, SRZ ;  /* 0x0000000000967805 */ /* 0x000fc4000001ff00 */
[----:B------:R-:W-:Y:S01]  /*1800*/  IABS R50, R53 ;  /* 0x0000003500327213 */ /* 0x000fe20000000000 */
[----:B------:R-:W-:Y:S01]  /*1810*/  IMAD R9, R3, R8, R14 ;  /* 0x0000000803097224 */ /* 0x000fe200078e020e */
[----:B------:R-:W-:Y:S01]  /*1820*/  IABS R14, R17 ;  /* 0x00000011000e7213 */ /* 0x000fe20000000000 */
[----:B------:R-:W-:Y:S01]  /*1830*/  @!P2 IMAD.IADD R2, R2, 0x1, -R13 ;  /* 0x000000010202a824 */ /* 0x000fe200078e0a0d */
[C---:B------:R-:W-:Y:S01]  /*1840*/  LOP3.LUT R54, R4.reuse, 0x30, RZ, 0xfc, !PT ;  /* 0x0000003004367812 */ /* 0x040fe200078efcff */
[----:B------:R-:W-:Y:S01]  /*1850*/  IMAD.HI.U32 R8, R7, R16, RZ ;  /* 0x0000001007087227 */ /* 0x000fe200078e00ff */
[----:B------:R-:W-:Y:S01]  /*1860*/  ISETP.GT.U32.AND P2, PT, R3, R9, PT ;  /* 0x000000090300720c */ /* 0x000fe20003f44070 */
[----:B------:R-:W-:Y:S01]  /*1870*/  USHF.R.S32.HI UR18, URZ, 0x1f, UR17 ;  /* 0x0000001f3f127899 */ /* 0x000fe20008011411 */
[----:B------:R-:W-:Y:S01]  /*1880*/  ISETP.GT.U32.AND P3, PT, R13, R2, PT ;  /* 0x000000020d00720c */ /* 0x000fe20003f64070 */
[----:B------:R-:W-:Y:S01]  /*1890*/  IMAD.MOV R8, RZ, RZ, -R8 ;  /* 0x000000ffff087224 */ /* 0x000fe200078e0a08 */
[----:B------:R-:W-:Y:S01]  /*18a0*/  LOP3.LUT R55, R4, 0x28, RZ, 0xfc, !PT ;  /* 0x0000002804377812 */ /* 0x000fe200078efcff */
[--C-:B------:R-:W-:Y:S01]  /*18b0*/  @!P4 IMAD.IADD R6, R6, 0x1, -R3.reuse ;  /* 0x000000010606c824 */ /* 0x100fe200078e0a03 */
[----:B------:R-:W-:Y:S01]  /*18c0*/  LOP3.LUT R70, R4, 0x4, RZ, 0xfc, !PT ;  /* 0x0000000404467812 */ /* 0x000fe200078efcff */
[----:B------:R-:W-:Y:S01]  /*18d0*/  IMAD R8, R3, R8, R16 ;  /* 0x0000000803087224 */ /* 0x000fe200078e0210 */
[----:B------:R-:W-:Y:S01]  /*18e0*/  IABS R16, R19 ;  /* 0x0000001300107213 */ /* 0x000fe20000000000 */
[----:B------:R-:W-:Y:S01]  /*18f0*/  IMAD.HI.U32 R11, R7, R14, RZ ;  /* 0x0000000e070b7227 */ /* 0x000fe200078e00ff */
[C---:B------:R-:W-:Y:S01]  /*1900*/  ISETP.GT.U32.AND P6, PT, R3.reuse, R6, PT ;  /* 0x000000060300720c */ /* 0x040fe20003fc4070 */
[----:B------:R-:W-:Y:S01]  /*1910*/  ULDC UR13, c[0x0][0x238] ;  /* 0x00008e00000d7ab9 */ /* 0x000fe20000000800 */
[----:B------:R-:W-:Y:S01]  /*1920*/  ISETP.GT.U32.AND P4, PT, R3, R8, PT ;  /* 0x000000080300720c */ /* 0x000fe20003f84070 */
[----:B------:R-:W-:Y:S01]  /*1930*/  @!P2 IMAD.IADD R9, R9, 0x1, -R3 ;  /* 0x000000010909a824 */ /* 0x000fe200078e0a03 */
[----:B------:R-:W-:Y:S01]  /*1940*/  ISETP.NE.AND P2, PT, R48, RZ, PT ;  /* 0x000000ff3000720c */ /* 0x000fe20003f45270 */
[----:B------:R-:W-:Y:S01]  /*1950*/  IMAD.HI.U32 R12, R7, R16, RZ ;  /* 0x00000010070c7227 */ /* 0x000fe200078e00ff */
[----:B------:R-:W-:Y:S01]  /*1960*/  IABS R94, R70 ;  /* 0x00000046005e7213 */ /* 0x000fe20000000000 */
[----:B------:R-:W-:Y:S01]  /*1970*/  UMOV UR11, 0x80000020 ;  /* 0x80000020000b7882 */ /* 0x000fe20000000000 */
[----:B------:R-:W-:Y:S01]  /*1980*/  IABS R96, R4 ;  /* 0x0000000400607213 */ /* 0x000fe20000000000 */
[----:B------:R-:W-:Y:S01]  /*1990*/  IMAD.MOV R12, RZ, RZ, -R12 ;  /* 0x000000ffff0c7224 */ /* 0x000fe200078e0a0c */
[----:B------:R-:W-:Y:S01]  /*19a0*/  SHF.R.S32.HI R220, RZ, 0x6, R220 ;  /* 0x00000006ffdc7819 */ /* 0x000fe200000114dc */
[----:B------:R-:W-:Y:S01]  /*19b0*/  @!P3 IMAD.IADD R2, R2, 0x1, -R13 ;  /* 0x000000010202b824 */ /* 0x000fe200078e0a0d */
[----:B------:R-:W-:Y:S01]  /*19c0*/  ISETP.GE.AND P3, PT, R21, RZ, PT ;  /* 0x000000ff1500720c */ /* 0x000fe20003f66270 */
[----:B------:R-:W-:Y:S01]  /*19d0*/  @!P6 IMAD.IADD R6, R6, 0x1, -R3 ;  /* 0x000000010606e824 */ /* 0x000fe200078e0a03 */
[C---:B------:R-:W-:Y:S01]  /*19e0*/  ISETP.GT.U32.AND P6, PT, R3.reuse, R9, PT ;  /* 0x000000090300720c */ /* 0x040fe20003fc4070 */
[----:B------:R-:W-:Y:S01]  /*19f0*/  IMAD R12, R3, R12, R16 ;  /* 0x0000000c030c7224 */ /* 0x000fe200078e0210 */
[----:B------:R-:W-:Y:S01]  /*1a00*/  IABS R13, R20 ;  /* 0x00000014000d7213 */ /* 0x000fe20000000000 */
[----:B------:R-:W-:Y:S01]  /*1a10*/  IMAD.MOV R10, RZ, RZ, -R10 ;  /* 0x000000ffff0a7224 */ /* 0x000fe200078e0a0a */
[----:B0-----:R-:W-:Y:S01]  /*1a20*/  LOP3.LUT R21, R4, 0xd4, RZ, 0xfc, !PT ;  /* 0x000000d404157812 */ /* 0x001fe200078efcff */
[----:B------:R-:W-:-:S02]  /*1a30*/  IMAD.MOV R11, RZ, RZ, -R11 ;  /* 0x000000ffff0b7224 */ /* 0x000fc400078e0a0b */
[--C-:B------:R-:W-:Y:S01]  /*1a40*/  @!P4 IMAD.IADD R8, R8, 0x1, -R3.reuse ;  /* 0x000000010808c824 */ /* 0x100fe200078e0a03 */
[----:B------:R-:W-:Y:S01]  /*1a50*/  IABS R16, R21 ;  /* 0x0000001500107213 */ /* 0x000fe20000000000 */
[C---:B------:R-:W-:Y:S02]  /*1a60*/  IMAD R10, R3.reuse, R10, R18 ;  /* 0x0000000a030a7224 */ /* 0x040fe400078e0212 */
[----:B------:R-:W-:Y:S02]  /*1a70*/  IMAD R11, R3, R11, R14 ;  /* 0x0000000b030b7224 */ /* 0x000fe400078e020e */
[----:B------:R-:W-:Y:S01]  /*1a80*/  @!P6 IMAD.IADD R9, R9, 0x1, -R3 ;  /* 0x000000010909e824 */ /* 0x000fe200078e0a03 */
[C---:B------:R-:W-:Y:S01]  /*1a90*/  ISETP.GT.U32.AND P6, PT, R3.reuse, R12, PT ;  /* 0x0000000c0300720c */ /* 0x040fe20003fc4070 */
[----:B------:R-:W-:Y:S01]  /*1aa0*/  IMAD.MOV.U32 R14, RZ, RZ, R13 ;  /* 0x000000ffff0e7224 */ /* 0x000fe200078e000d */
[C---:B------:R-:W-:Y:S01]  /*1ab0*/  ISETP.GT.U32.AND P4, PT, R3.reuse, R10, PT ;  /* 0x0000000a0300720c */ /* 0x040fe20003f84070 */
[----:B------:R-:W-:Y:S01]  /*1ac0*/  @!P3 IMAD.MOV R2, RZ, RZ, -R2 ;  /* 0x000000ffff02b224 */ /* 0x000fe200078e0a02 */
[----:B------:R-:W-:Y:S01]  /*1ad0*/  ISETP.GT.U32.AND P3, PT, R3, R8, PT ;  /* 0x000000080300720c */ /* 0x000fe20003f64070 */
[----:B------:R-:W-:Y:S01]  /*1ae0*/  IMAD.HI.U32 R13, R7, R14, RZ ;  /* 0x0000000e070d7227 */ /* 0x000fe200078e00ff */
[----:B------:R-:W-:-:S02]  /*1af0*/  @!P2 LOP3.LUT R2, RZ, R48, RZ, 0x33, !PT ;  /* 0x00000030ff02a212 */ /* 0x000fc400078e33ff */
[----:B------:R-:W-:Y:S01]  /*1b00*/  ISETP.GT.U32.AND P2, PT, R3, R11, PT ;  /* 0x0000000b0300720c */ /* 0x000fe20003f44070 */
[----:B------:R-:W-:Y:S01]  /*1b10*/  IMAD.MOV R13, RZ, RZ, -R13 ;  /* 0x000000ffff0d7224 */ /* 0x000fe200078e0a0d */
[----:B------:R-:W-:Y:S01]  /*1b20*/  IABS R48, R45 ;  /* 0x0000002d00307213 */ /* 0x000fe20000000000 */
[----:B------:R-:W-:Y:S01]  /*1b30*/  @!P5 IMAD.MOV R6, RZ, RZ, -R6 ;  /* 0x000000ffff06d224 */ /* 0x000fe200078e0a06 */
[----:B------:R-:W-:Y:S01]  /*1b40*/  ISETP.GE.AND P5, PT, R15, RZ, PT ;  /* 0x000000ff0f00720c */ /* 0x000fe20003fa6270 */
[----:B------:R-:W-:Y:S02]  /*1b50*/  @!P6 IMAD.IADD R12, R12, 0x1, -R3 ;  /* 0x000000010c0ce824 */ /* 0x000fe400078e0a03 */
[----:B------:R-:W-:Y:S02]  /*1b60*/  IMAD R13, R3, R13, R14 ;  /* 0x0000000d030d7224 */ /* 0x000fe400078e020e */
[----:B------:R-:W-:Y:S01]  /*1b70*/  IMAD.HI.U32 R14, R7, R16, RZ ;  /* 0x00000010070e7227 */ /* 0x000fe200078e00ff */
[----:B------:R-:W-:-:S03]  /*1b80*/  ISETP.GT.U32.AND P6, PT, R3, R12, PT ;  /* 0x0000000c0300720c */ /* 0x000fc60003fc4070 */
[--C-:B------:R-:W-:Y:S01]  /*1b90*/  @!P3 IMAD.IADD R8, R8, 0x1, -R3.reuse ;  /* 0x000000010808b824 */ /* 0x100fe200078e0a03 */
[----:B------:R-:W-:Y:S01]  /*1ba0*/  ISETP.GE.AND P3, PT, R17, RZ, PT ;  /* 0x000000ff1100720c */ /* 0x000fe20003f66270 */
[--C-:B------:R-:W-:Y:S01]  /*1bb0*/  @!P4 IMAD.IADD R10, R10, 0x1, -R3.reuse ;  /* 0x000000010a0ac824 */ /* 0x100fe200078e0a03 */
[----:B------:R-:W-:Y:S01]  /*1bc0*/  LOP3.LUT R17, R4, 0xd0, RZ, 0xfc, !PT ;  /* 0x000000d004117812 */ /* 0x000fe200078efcff */
[----:B------:R-:W-:Y:S01]  /*1bd0*/  IMAD.MOV R14, RZ, RZ, -R14 ;  /* 0x000000ffff0e7224 */ /* 0x000fe200078e0a0e */
[----:B------:R-:W-:Y:S01]  /*1be0*/  ISETP.GE.AND P4, PT, R19, RZ, PT ;  /* 0x000000ff1300720c */ /* 0x000fe20003f86270 */
[--C-:B------:R-:W-:Y:S01]  /*1bf0*/  @!P2 IMAD.IADD R11, R11, 0x1, -R3.reuse ;  /* 0x000000010b0ba824 */ /* 0x100fe200078e0a03 */
[C---:B------:R-:W-:Y:S01]  /*1c00*/  ISETP.GT.U32.AND P2, PT, R3.reuse, R10, PT ;  /* 0x0000000a0300720c */ /* 0x040fe20003f44070 */
[----:B------:R-:W-:Y:S01]  /*1c10*/  @!P1 IMAD.MOV R8, RZ, RZ, -R8 ;  /* 0x000000ffff089224 */ /* 0x000fe200078e0a08 */
[----:B------:R-:W-:Y:S01]  /*1c20*/  IABS R18, R17 ;  /* 0x0000001100127213 */ /* 0x000fe20000000000 */
[C---:B------:R-:W-:Y:S01]  /*1c30*/  IMAD R14, R3.reuse, R14, R16 ;  /* 0x0000000e030e7224 */ /* 0x040fe200078e0210 */
[----:B------:R-:W-:Y:S01]  /*1c40*/  ISETP.GT.U32.AND P1, PT, R3, R13, PT ;  /* 0x0000000d0300720c */ /* 0x000fe20003f24070 */
[----:B------:R-:W-:Y:S01]  /*1c50*/  @!P6 IMAD.IADD R12, R12, 0x1, -R3 ;  /* 0x000000010c0ce824 */ /* 0x000fe200078e0a03 */
[----:B------:R-:W-:Y:S01]  /*1c60*/  LOP3.LUT R19, R4, 0xc8, RZ, 0xfc, !PT ;  /* 0x000000c804137812 */ /* 0x000fe200078efcff */
[----:B------:R-:W-:Y:S01]  /*1c70*/  IMAD.HI.U32 R15, R7, R18, RZ ;  /* 0x00000012070f7227 */ /* 0x000fe200078e00ff */
[----:B------:R-:W-:-:S03]  /*1c80*/  ISETP.GT.U32.AND P6, PT, R3, R14, PT ;  /* 0x0000000e0300720c */ /* 0x000fc60003fc4070 */
[----:B------:R-:W-:Y:S02]  /*1c90*/  IMAD.MOV R15, RZ, RZ, -R15 ;  /* 0x000000ffff0f7224 */ /* 0x000fe400078e0a0f */
[----:B------:R-:W-:Y:S01]  /*1ca0*/  @!P0 IMAD.MOV R9, RZ, RZ, -R9 ;  /* 0x000000ffff098224 */ /* 0x000fe200078e0a09 */
[----:B------:R-:W-:Y:S01]  /*1cb0*/  ISETP.GT.U32.AND P0, PT, R3, R11, PT ;  /* 0x0000000b0300720c */ /* 0x000fe20003f04070 */
[--C-:B------:R-:W-:Y:S01]  /*1cc0*/  @!P2 IMAD.IADD R10, R10, 0x1, -R3.reuse ;  /* 0x000000010a0aa824 */ /* 0x100fe200078e0a03 */
[----:B------:R-:W-:Y:S01]  /*1cd0*/  ISETP.GE.AND P2, PT, R20, RZ, PT ;  /* 0x000000ff1400720c */ /* 0x000fe20003f46270 */
[--C-:B------:R-:W-:Y:S01]  /*1ce0*/  @!P1 IMAD.IADD R13, R13, 0x1, -R3.reuse ;  /* 0x000000010d0d9824 */ /* 0x100fe200078e0a03 */
[----:B------:R-:W-:Y:S01]  /*1cf0*/  IABS R20, R19 ;  /* 0x0000001300147213 */ /* 0x000fe20000000000 */
[----:B------:R-:W-:Y:S01]  /*1d00*/  IMAD R15, R3, R15, R18 ;  /* 0x0000000f030f7224 */ /* 0x000fe200078e0212 */
[----:B------:R-:W-:Y:S01]  /*1d10*/  ISETP.GE.AND P1, PT, R17, RZ, PT ;  /* 0x000000ff1100720c */ /* 0x000fe20003f26270 */
[----:B------:R-:W-:Y:S01]  /*1d20*/  @!P6 IMAD.IADD R14, R14, 0x1, -R3 ;  /* 0x000000010e0ee824 */ /* 0x000fe200078e0a03 */
[C---:B------:R-:W-:Y:S01]  /*1d30*/  ISETP.GT.U32.AND P6, PT, R3.reuse, R13, PT ;  /* 0x0000000d0300720c */ /* 0x040fe20003fc4070 */
[----:B------:R-:W-:Y:S01]  /*1d40*/  @!P5 IMAD.MOV R10, RZ, RZ, -R10 ;  /* 0x000000ffff0ad224 */ /* 0x000fe200078e0a0a */
[----:B------:R-:W-:Y:S01]  /*1d50*/  ISETP.GT.U32.AND P5, PT, R3, R15, PT ;  /* 0x0000000f0300720c */ /* 0x000fe20003fa4070 */
[----:B------:R-:W-:-:S04]  /*1d60*/  IMAD.HI.U32 R18, R7, R24, RZ ;  /* 0x0000001807127227 */ /* 0x000fc800078e00ff */
[----:B------:R-:W-:Y:S01]  /*1d70*/  @!P0 IMAD.IADD R11, R11, 0x1, -R3 ;  /* 0x000000010b0b8824 */ /* 0x000fe200078e0a03 */
[----:B------:R-:W-:Y:S01]  /*1d80*/  ISETP.GE.AND P0, PT, R21, RZ, PT ;  /* 0x000000ff1500720c */ /* 0x000fe20003f06270 */
[----:B------:R-:W-:Y:S01]  /*1d90*/  IMAD.HI.U32 R16, R7, R20, RZ ;  /* 0x0000001407107227 */ /* 0x000fe200078e00ff */
[----:B------:R-:W-:-:S03]  /*1da0*/  LOP3.LUT R21, R4, 0xc4, RZ, 0xfc, !PT ;  /* 0x000000c404157812 */ /* 0x000fc600078efcff */
[----:B------:R-:W-:Y:S01]  /*1db0*/  @!P3 IMAD.MOV R11, RZ, RZ, -R11 ;  /* 0x000000ffff0bb224 */ /* 0x000fe200078e0a0b */
[----:B------:R-:W-:Y:S01]  /*1dc0*/  ISETP.GT.U32.AND P3, PT, R3, R14, PT ;  /* 0x0000000e0300720c */ /* 0x000fe20003f64070 */
[--C-:B------:R-:W-:Y:S01]  /*1dd0*/  @!P6 IMAD.IADD R13, R13, 0x1, -R3.reuse ;  /* 0x000000010d0de824 */ /* 0x100fe200078e0a03 */
[----:B------:R-:W-:Y:S01]  /*1de0*/  IABS R22, R21 ;  /* 0x0000001500167213 */ /* 0x000fe20000000000 */
[----:B------:R-:W-:Y:S01]  /*1df0*/  @!P5 IMAD.IADD R15, R15, 0x1, -R3 ;  /* 0x000000010f0fd824 */ /* 0x000fe200078e0a03 */
[----:B------:R-:W-:Y:S01]  /*1e00*/  ISETP.GE.AND P5, PT, R23, RZ, PT ;  /* 0x000000ff1700720c */ /* 0x000fe20003fa6270 */
[----:B------:R-:W-:Y:S01]  /*1e10*/  @!P2 IMAD.MOV R13, RZ, RZ, -R13 ;  /* 0x000000ffff0da224 */ /* 0x000fe200078e0a0d */
[----:B------:R-:W-:Y:S01]  /*1e20*/  LOP3.LUT R23, R4, 0xb4, RZ, 0xfc, !PT ;  /* 0x000000b404177812 */ /* 0x000fe200078efcff */
[----:B------:R-:W-:Y:S01]  /*1e30*/  IMAD.HI.U32 R17, R7, R22, RZ ;  /* 0x0000001607117227 */ /* 0x000fe200078e00ff */
[----:B------:R-:W-:-:S03]  /*1e40*/  ISETP.GT.U32.AND P2, PT, R3, R15, PT ;  /* 0x0000000f0300720c */ /* 0x000fc60003f44070 */
[----:B------:R-:W-:Y:S02]  /*1e50*/  IMAD.MOV R18, RZ, RZ, -R18 ;  /* 0x000000ffff127224 */ /* 0x000fe400078e0a12 */
[----:B------:R-:W-:Y:S02]  /*1e60*/  IMAD.MOV R16, RZ, RZ, -R16 ;  /* 0x000000ffff107224 */ /* 0x000fe400078e0a10 */
[----:B------:R-:W-:Y:S01]  /*1e70*/  @!P3 IMAD.IADD R14, R14, 0x1, -R3 ;  /* 0x000000010e0eb824 */ /* 0x000fe200078e0a03 */
[----:B------:R-:W-:Y:S01]  /*1e80*/  ISETP.GE.AND P3, PT, R21, RZ, PT ;  /* 0x000000ff1500720c */ /* 0x000fe20003f66270 */
[----:B------:R-:W-:Y:S01]  /*1e90*/  IMAD.MOV R17, RZ, RZ, -R17 ;  /* 0x000000ffff117224 */ /* 0x000fe200078e0a11 */
[----:B------:R-:W-:Y:S01]  /*1ea0*/  LOP3.LUT R21, R4, 0xb8, RZ, 0xfc, !PT ;  /* 0x000000b804157812 */ /* 0x000fe200078efcff */
[C---:B------:R-:W-:Y:S01]  /*1eb0*/  IMAD R18, R3.reuse, R18, R24 ;  /* 0x0000001203127224 */ /* 0x040fe200078e0218 */
[----:B------:R-:W-:Y:S01]  /*1ec0*/  IABS R24, R23 ;  /* 0x0000001700187213 */ /* 0x000fe20000000000 */
[C---:B------:R-:W-:Y:S01]  /*1ed0*/  IMAD R16, R3.reuse, R16, R20 ;  /* 0x0000001003107224 */ /* 0x040fe200078e0214 */
[----:B------:R-:W-:Y:S01]  /*1ee0*/  IABS R20, R21 ;  /* 0x0000001500147213 */ /* 0x000fe20000000000 */
[----:B------:R-:W-:-:S02]  /*1ef0*/  IMAD R17, R3, R17, R22 ;  /* 0x0000001103117224 */ /* 0x000fc400078e0216 */
[----:B------:R-:W-:Y:S01]  /*1f00*/  @!P2 IMAD.IADD R15, R15, 0x1, -R3 ;  /* 0x000000010f0fa824 */ /* 0x000fe200078e0a03 */
[C---:B------:R-:W-:Y:S01]  /*1f10*/  ISETP.GT.U32.AND P2, PT, R3.reuse, R18, PT ;  /* 0x000000120300720c */ /* 0x040fe20003f44070 */
[----:B------:R-:W-:Y:S01]  /*1f20*/  @!P4 IMAD.MOV R12, RZ, RZ, -R12 ;  /* 0x000000ffff0cc224 */ /* 0x000fe200078e0a0c */
[----:B------:R-:W-:Y:S01]  /*1f30*/  ISETP.GT.U32.AND P6, PT, R3, R16, PT ;  /* 0x000000100300720c */ /* 0x000fe20003fc4070 */
[----:B------:R-:W-:Y:S01]  /*1f40*/  @!P0 IMAD.MOV R14, RZ, RZ, -R14 ;  /* 0x000000ffff0e8224 */ /* 0x000fe200078e0a0e */
[----:B------:R-:W-:Y:S01]  /*1f50*/  ISETP.GE.AND P4, PT, R19, RZ, PT ;  /* 0x000000ff1300720c */ /* 0x000fe20003f86270 */
[----:B------:R-:W-:Y:S01]  /*1f60*/  IMAD.HI.U32 R19, R7, R20, RZ ;  /* 0x0000001407137227 */ /* 0x000fe200078e00ff */
[----:B------:R-:W-:-:S03]  /*1f70*/  ISETP.GT.U32.AND P0, PT, R3, R17, PT ;  /* 0x000000110300720c */ /* 0x000fc60003f04070 */
[----:B------:R-:W-:Y:S02]  /*1f80*/  IMAD.MOV R19, RZ, RZ, -R19 ;  /* 0x000000ffff137224 */ /* 0x000fe400078e0a13 */
[----:B------:R-:W-:Y:S02]  /*1f90*/  @!P1 IMAD.MOV R15, RZ, RZ, -R15 ;  /* 0x000000ffff0f9224 */ /* 0x000fe400078e0a0f */
[----:B------:R-:W-:Y:S02]  /*1fa0*/  IMAD R19, R3, R19, R20 ;  /* 0x0000001303137224 */ /* 0x000fe400078e0214 */
[--C-:B------:R-:W-:Y:S02]  /*1fb0*/  @!P2 IMAD.IADD R18, R18, 0x1, -R3.reuse ;  /* 0x000000011212a824 */ /* 0x100fe400078e0a03 */
[--C-:B------:R-:W-:Y:S02]  /*1fc0*/  @!P6 IMAD.IADD R16, R16, 0x1, -R3.reuse ;  /* 0x000000011010e824 */ /* 0x100fe400078e0a03 */
[----:B------:R-:W-:Y:S01]  /*1fd0*/  @!P0 IMAD.IADD R17, R17, 0x1, -R3 ;  /* 0x0000000111118824 */ /* 0x000fe200078e0a03 */
[----:B------:R-:W-:Y:S01]  /*1fe0*/  ISETP.GT.U32.AND P0, PT, R3, R19, PT ;  /* 0x000000130300720c */ /* 0x000fe20003f04070 */
[----:B------:R-:W-:Y:S01]  /*1ff0*/  IMAD.HI.U32 R20, R7, R24, RZ ;  /* 0x0000001807147227 */ /* 0x000fe200078e00ff */
[----:B------:R-:W-:-:S02]  /*2000*/  ISETP.GT.U32.AND P1, PT, R3, R18, PT ;  /* 0x000000120300720c */ /* 0x000fc40003f24070 */
[----:B------:R-:W-:Y:S01]  /*2010*/  ISETP.GT.U32.AND P6, PT, R3, R16, PT ;  /* 0x000000100300720c */ /* 0x000fe20003fc4070 */
[----:B------:R-:W-:Y:S01]  /*2020*/  IMAD.HI.U32 R22, R7, R28, RZ ;  /* 0x0000001c07167227 */ /* 0x000fe200078e00ff */
[----:B------:R-:W-:-:S03]  /*2030*/  ISETP.GT.U32.AND P2, PT, R3, R17, PT ;  /* 0x000000110300720c */ /* 0x000fc60003f44070 */
[----:B------:R-:W-:Y:S02]  /*2040*/  IMAD.MOV R20, RZ, RZ, -R20 ;  /* 0x000000ffff147224 */ /* 0x000fe400078e0a14 */
[----:B------:R-:W-:Y:S02]  /*2050*/  IMAD.MOV R22, RZ, RZ, -R22 ;  /* 0x000000ffff167224 */ /* 0x000fe400078e0a16 */
[----:B------:R-:W-:Y:S01]  /*2060*/  IMAD R20, R3, R20, R24 ;  /* 0x0000001403147224 */ /* 0x000fe200078e0218 */
[----:B------:R-:W-:Y:S01]  /*2070*/  IABS R24, R29 ;  /* 0x0000001d00187213 */ /* 0x000fe20000000000 */
[--C-:B------:R-:W-:Y:S02]  /*2080*/  @!P0 IMAD.IADD R19, R19, 0x1, -R3.reuse ;  /* 0x0000000113138824 */ /* 0x100fe400078e0a03 */
[C---:B------:R-:W-:Y:S01]  /*2090*/  IMAD R22, R3.reuse, R22, R28 ;  /* 0x0000001603167224 */ /* 0x040fe200078e021c */
[----:B------:R-:W-:Y:S01]  /*20a0*/  IABS R28, R31 ;  /* 0x0000001f001c7213 */ /* 0x000fe20000000000 */
[--C-:B------:R-:W-:Y:S01]  /*20b0*/  @!P1 IMAD.IADD R18, R18, 0x1, -R3.reuse ;  /* 0x0000000112129824 */ /* 0x100fe200078e0a03 */
[----:B------:R-:W-:Y:S01]  /*20c0*/  ISETP.GT.U32.AND P0, PT, R3, R19, PT ;  /* 0x000000130300720c */ /* 0x000fe20003f04070 */
[--C-:B------:R-:W-:Y:S01]  /*20d0*/  @!P6 IMAD.IADD R16, R16, 0x1, -R3.reuse ;  /* 0x000000011010e824 */ /* 0x100fe200078e0a03 */
[----:B------:R-:W-:Y:S01]  /*20e0*/  ISETP.GE.AND P6, PT, R21, RZ, PT ;  /* 0x000000ff1500720c */ /* 0x000fe20003fc6270 */
[----:B------:R-:W-:Y:S01]  /*20f0*/  @!P2 IMAD.IADD R17, R17, 0x1, -R3 ;  /* 0x000000011111a824 */ /* 0x000fe200078e0a03 */
[----:B------:R-:W-:Y:S01]  /*2100*/  ISETP.GT.U32.AND P2, PT, R3, R20, PT ;  /* 0x000000140300720c */ /* 0x000fe20003f44070 */
[----:B------:R-:W-:-:S04]  /*2110*/  IMAD.HI.U32 R21, R7, R26, RZ ;  /* 0x0000001a07157227 */ /* 0x000fc800078e00ff */
[----:B------:R-:W-:Y:S01]  /*2120*/  @!P5 IMAD.MOV R18, RZ, RZ, -R18 ;  /* 0x000000ffff12d224 */ /* 0x000fe200078e0a12 */
[----:B------:R-:W-:Y:S01]  /*2130*/  ISETP.GT.U32.AND P5, PT, R3, R22, PT ;  /* 0x000000160300720c */ /* 0x000fe20003fa4070 */
[----:B------:R-:W-:Y:S01]  /*2140*/  @!P4 IMAD.MOV R16, RZ, RZ, -R16 ;  /* 0x000000ffff10c224 */ /* 0x000fe200078e0a10 */
[----:B------:R-:W-:Y:S01]  /*2150*/  ISETP.GE.AND P4, PT, R23, RZ, PT ;  /* 0x000000ff1700720c */ /* 0x000fe20003f86270 */
[----:B------:R-:W-:Y:S02]  /*2160*/  IMAD.MOV R21, RZ, RZ, -R21 ;  /* 0x000000ffff157224 */ /* 0x000fe400078e0a15 */
[----:B------:R-:W-:-:S04]  /*2170*/  IMAD.HI.U32 R23, R7, R24, RZ ;  /* 0x0000001807177227 */ /* 0x000fc800078e00ff */
[----:B------:R-:W-:Y:S02]  /*2180*/  IMAD R21, R3, R21, R26 ;  /* 0x0000001503157224 */ /* 0x000fe400078e021a */
[----:B------:R-:W-:Y:S02]  /*2190*/  IMAD.MOV R23, RZ, RZ, -R23 ;  /* 0x000000ffff177224 */ /* 0x000fe400078e0a17 */
[--C-:B------:R-:W-:Y:S01]  /*21a0*/  @!P0 IMAD.IADD R19, R19, 0x1, -R3.reuse ;  /* 0x0000000113138824 */ /* 0x100fe200078e0a03 */
[----:B------:R-:W-:Y:S01]  /*21b0*/  ISETP.GT.U32.AND P1, PT, R3, R21, PT ;  /* 0x000000150300720c */ /* 0x000fe20003f24070 */
[--C-:B------:R-:W-:Y:S01]  /*21c0*/  @!P2 IMAD.IADD R20, R20, 0x1, -R3.reuse ;  /* 0x000000011414a824 */ /* 0x100fe200078e0a03 */
[----:B------:R-:W-:Y:S01]  /*21d0*/  ISETP.GE.AND P0, PT, R27, RZ, PT ;  /* 0x000000ff1b00720c */ /* 0x000fe20003f06270 */
[C---:B------:R-:W-:Y:S01]  /*21e0*/  IMAD R23, R3.reuse, R23, R24 ;  /* 0x0000001703177224 */ /* 0x040fe200078e0218 */
[----:B------:R-:W-:Y:S01]  /*21f0*/  LOP3.LUT R27, R4, 0xa0, RZ, 0xfc, !PT ;  /* 0x000000a0041b7812 */ /* 0x000fe200078efcff */
[----:B------:R-:W-:Y:S01]  /*2200*/  @!P5 IMAD.IADD R22, R22, 0x1, -R3 ;  /* 0x000000011616d824 */ /* 0x000fe200078e0a03 */
[C---:B------:R-:W-:Y:S01]  /*2210*/  ISETP.GT.U32.AND P2, PT, R3.reuse, R20, PT ;  /* 0x000000140300720c */ /* 0x040fe20003f44070 */
[----:B------:R-:W-:Y:S01]  /*2220*/  @!P6 IMAD.MOV R19, RZ, RZ, -R19 ;  /* 0x000000ffff13e224 */ /* 0x000fe200078e0a13 */
[C---:B------:R-:W-:Y:S01]  /*2230*/  ISETP.GT.U32.AND P6, PT, R3.reuse, R23, PT ;  /* 0x000000170300720c */ /* 0x040fe20003fc4070 */
[----:B------:R-:W-:Y:S01]  /*2240*/  @!P3 IMAD.MOV R17, RZ, RZ, -R17 ;  /* 0x000000ffff11b224 */ /* 0x000fe200078e0a11 */
[----:B------:R-:W-:Y:S01]  /*2250*/  ISETP.GT.U32.AND P5, PT, R3, R22, PT ;  /* 0x000000160300720c */ /* 0x000fe20003fa4070 */
[----:B------:R-:W-:Y:S01]  /*2260*/  IMAD R2, R2, UR4, RZ ;  /* 0x0000000402027c24 */ /* 0x000fe2000f8e02ff */
[----:B------:R-:W-:Y:S01]  /*2270*/  ISETP.GE.AND P3, PT, R25, RZ, PT ;  /* 0x000000ff1900720c */ /* 0x000fe20003f66270 */
[----:B------:R-:W-:Y:S01]  /*2280*/  IMAD.HI.U32 R25, R7, R28, RZ ;  /* 0x0000001c07197227 */ /* 0x000fe200078e00ff */
[----:B------:R-:W-:Y:S01]  /*2290*/  IABS R26, R27 ;  /* 0x0000001b001a7213 */ /* 0x000fe20000000000 */
[----:B------:R-:W-:-:S02]  /*22a0*/  ULDC UR4, c[0x0][0x240] ;  /* 0x0000900000047ab9 */ /* 0x000fc40000000800 */
[----:B------:R-:W-:Y:S02]  /*22b0*/  @!P1 IMAD.IADD R21, R21, 0x1, -R3 ;  /* 0x0000000115159824 */ /* 0x000fe400078e0a03 */
[----:B------:R-:W-:-:S03]  /*22c0*/  IMAD.HI.U32 R24, R7, R26, RZ ;  /* 0x0000001a07187227 */ /* 0x000fc600078e00ff */
[----:B------:R-:W-:Y:S01]  /*22d0*/  ISETP.GT.U32.AND P1, PT, R3, R21, PT ;  /* 0x000000150300720c */ /* 0x000fe20003f24070 */
[----:B------:R-:W-:Y:S02]  /*22e0*/  IMAD.MOV R25, RZ, RZ, -R25 ;  /* 0x000000ffff197224 */ /* 0x000fe400078e0a19 */
[--C-:B------:R-:W-:Y:S01]  /*22f0*/  @!P2 IMAD.IADD R20, R20, 0x1, -R3.reuse ;  /* 0x000000011414a824 */ /* 0x100fe200078e0a03 */
[----:B------:R-:W-:Y:S01]  /*2300*/  ISETP.GE.AND P2, PT, R29, RZ, PT ;  /* 0x000000ff1d00720c */ /* 0x000fe20003f46270 */
[--C-:B------:R-:W-:Y:S01]  /*2310*/  @!P6 IMAD.IADD R23, R23, 0x1, -R3.reuse ;  /* 0x000000011717e824 */ /* 0x100fe200078e0a03 */
[----:B------:R-:W-:Y:S01]  /*2320*/  LOP3.LUT R29, R4, 0x94, RZ, 0xfc, !PT ;  /* 0x00000094041d7812 */ /* 0x000fe200078efcff */
[----:B------:R-:W-:Y:S01]  /*2330*/  IMAD.MOV R24, RZ, RZ, -R24 ;  /* 0x000000ffff187224 */ /* 0x000fe200078e0a18 */
[----:B------:R-:W-:Y:S01]  /*2340*/  ISETP.GE.AND P6, PT, R31, RZ, PT ;  /* 0x000000ff1f00720c */ /* 0x000fe20003fc6270 */
[--C-:B------:R-:W-:Y:S01]  /*2350*/  @!P5 IMAD.IADD R22, R22, 0x1, -R3.reuse ;  /* 0x000000011616d824 */ /* 0x100fe200078e0a03 */
[----:B------:R-:W-:Y:S01]  /*2360*/  IABS R30, R29 ;  /* 0x0000001d001e7213 */ /* 0x000fe20000000000 */
[C---:B------:R-:W-:Y:S01]  /*2370*/  IMAD R25, R3.reuse, R25, R28 ;  /* 0x0000001903197224 */ /* 0x040fe200078e021c */
[----:B------:R-:W-:Y:S01]  /*2380*/  LOP3.LUT R28, R4, 0x88, RZ, 0xfc, !PT ;  /* 0x00000088041c7812 */ /* 0x000fe200078efcff */
[----:B------:R-:W-:Y:S01]  /*2390*/  @!P4 IMAD.MOV R20, RZ, RZ, -R20 ;  /* 0x000000ffff14c224 */ /* 0x000fe200078e0a14 */
[C---:B------:R-:W-:Y:S01]  /*23a0*/  ISETP.GT.U32.AND P4, PT, R3.reuse, R23, PT ;  /* 0x000000170300720c */ /* 0x040fe20003f84070 */
[C---:B------:R-:W-:Y:S01]  /*23b0*/  IMAD R24, R3.reuse, R24, R26 ;  /* 0x0000001803187224 */ /* 0x040fe200078e021a */
[----:B------:R-:W-:Y:S01]  /*23c0*/  IABS R32, R28 ;  /* 0x0000001c00207213 */ /* 0x000fe20000000000 */
[----:B------:R-:W-:Y:S01]  /*23d0*/  @!P0 IMAD.MOV R22, RZ, RZ, -R22 ;  /* 0x000000ffff168224 */ /* 0x000fe200078e0a16 */
[----:B------:R-:W-:Y:S01]  /*23e0*/  ISETP.GT.U32.AND P0, PT, R3, R25, PT ;  /* 0x000000190300720c */ /* 0x000fe20003f04070 */
[----:B------:R-:W-:Y:S01]  /*23f0*/  @!P1 IMAD.IADD R21, R21, 0x1, -R3 ;  /* 0x0000000115159824 */ /* 0x000fe200078e0a03 */
[----:B------:R-:W-:Y:S01]  /*2400*/  ISETP.GT.U32.AND P5, PT, R3, R24, PT ;  /* 0x000000180300720c */ /* 0x000fe20003fa4070 */
[----:B------:R-:W-:Y:S01]  /*2410*/  IMAD.HI.U32 R26, R7, R30, RZ ;  /* 0x0000001e071a7227 */ /* 0x000fe200078e00ff */
[----:B------:R-:W-:-:S02]  /*2420*/  ISETP.GE.AND P1, PT, R27, RZ, PT ;  /* 0x000000ff1b00720c */ /* 0x000fc40003f26270 */
[----:B------:R-:W-:Y:S01]  /*2430*/  LOP3.LUT R27, R4, 0x90, RZ, 0xfc, !PT ;  /* 0x00000090041b7812 */ /* 0x000fe200078efcff */
[----:B------:R-:W-:Y:S02]  /*2440*/  IMAD.MOV R26, RZ, RZ, -R26 ;  /* 0x000000ffff1a7224 */ /* 0x000fe400078e0a1a */
[--C-:B------:R-:W-:Y:S01]  /*2450*/  @!P4 IMAD.IADD R23, R23, 0x1, -R3.reuse ;  /* 0x000000011717c824 */ /* 0x100fe200078e0a03 */
[----:B------:R-:W-:Y:S01]  /*2460*/  ISETP.GE.AND P4, PT, R27, RZ, PT ;  /* 0x000000ff1b00720c */ /* 0x000fe20003f86270 */
[----:B------:R-:W-:Y:S01]  /*2470*/  IMAD R26, R3, R26, R30 ;  /* 0x0000001a031a7224 */ /* 0x000fe200078e021e */
[----:B------:R-:W-:Y:S01]  /*2480*/  IABS R27, R27 ;  /* 0x0000001b001b7213 */ /* 0x000fe20000000000 */
[--C-:B------:R-:W-:Y:S02]  /*2490*/  @!P0 IMAD.IADD R25, R25, 0x1, -R3.reuse ;  /* 0x0000000119198824 */ /* 0x100fe400078e0a03 */
[----:B------:R-:W-:Y:S02]  /*24a0*/  @!P5 IMAD.IADD R24, R24, 0x1, -R3 ;  /* 0x000000011818d824 */ /* 0x000fe400078e0a03 */
[----:B------:R-:W-:Y:S01]  /*24b0*/  IMAD.MOV.U32 R30, RZ, RZ, R27 ;  /* 0x000000ffff1e7224 */ /* 0x000fe200078e001b */
[C---:B------:R-:W-:Y:S01]  /*24c0*/  ISETP.GT.U32.AND P0, PT, R3.reuse, R25, PT ;  /* 0x000000190300720c */ /* 0x040fe20003f04070 */
[----:B------:R-:W-:Y:S01]  /*24d0*/  @!P2 IMAD.MOV R23, RZ, RZ, -R23 ;  /* 0x000000ffff17a224 */ /* 0x000fe200078e0a17 */
[----:B------:R-:W-:Y:S01]  /*24e0*/  ISETP.GT.U32.AND P5, PT, R3, R24, PT ;  /* 0x000000180300720c */ /* 0x000fe20003fa4070 */
[----:B------:R-:W-:Y:S01]  /*24f0*/  IMAD.HI.U32 R27, R7, R30, RZ ;  /* 0x0000001e071b7227 */ /* 0x000fe200078e00ff */
[----:B------:R-:W-:-:S03]  /*2500*/  ISETP.GE.AND P2, PT, R28, RZ, PT ;  /* 0x000000ff1c00720c */ /* 0x000fc60003f46270 */
[----:B------:R-:W-:-:S04]  /*2510*/  IMAD.HI.U32 R28, R7, R32, RZ ;  /* 0x00000020071c7227 */ /* 0x000fc800078e00ff */
[----:B------:R-:W-:Y:S02]  /*2520*/  IMAD.MOV R27, RZ, RZ, -R27 ;  /* 0x000000ffff1b7224 */ /* 0x000fe400078e0a1b */
[----:B------:R-:W-:Y:S02]  /*2530*/  IMAD.MOV R28, RZ, RZ, -R28 ;  /* 0x000000ffff1c7224 */ /* 0x000fe400078e0a1c */
[----:B------:R-:W-:Y:S02]  /*2540*/  IMAD R27, R3, R27, R30 ;  /* 0x0000001b031b7224 */ /* 0x000fe400078e021e */
[----:B------:R-:W-:Y:S02]  /*2550*/  @!P0 IMAD.IADD R25, R25, 0x1, -R3 ;  /* 0x0000000119198824 */ /* 0x000fe400078e0a03 */
[C---:B------:R-:W-:Y:S01]  /*2560*/  IMAD R28, R3.reuse, R28, R32 ;  /* 0x0000001c031c7224 */ /* 0x040fe200078e0220 */
[----:B------:R-:W-:Y:S01]  /*2570*/  ISETP.GT.U32.AND P0, PT, R3, R27, PT ;  /* 0x0000001b0300720c */ /* 0x000fe20003f04070 */
[----:B------:R-:W-:Y:S01]  /*2580*/  @!P3 IMAD.MOV R21, RZ, RZ, -R21 ;  /* 0x000000ffff15b224 */ /* 0x000fe200078e0a15 */
[----:B------:R-:W-:Y:S01]  /*2590*/  ISETP.GE.AND P3, PT, R29, RZ, PT ;  /* 0x000000ff1d00720c */ /* 0x000fe20003f66270 */
[----:B------:R-:W-:Y:S01]  /*25a0*/  @!P5 IMAD.IADD R24, R24, 0x1, -R3 ;  /* 0x000000011818d824 */ /* 0x000fe200078e0a03 */
[----:B------:R-:W-:Y:S01]  /*25b0*/  LOP3.LUT R29, R4, 0x84, RZ, 0xfc, !PT ;  /* 0x00000084041d7812 */ /* 0x000fe200078efcff */
[----:B------:R-:W-:Y:S01]  /*25c0*/  @!P6 IMAD.MOV R25, RZ, RZ, -R25 ;  /* 0x000000ffff19e224 */ /* 0x000fe200078e0a19 */
[C---:B------:R-:W-:Y:S01]  /*25d0*/  ISETP.GT.U32.AND P5, PT, R3.reuse, R26, PT ;  /* 0x0000001a0300720c */ /* 0x040fe20003fa4070 */
[----:B------:R-:W-:Y:S01]  /*25e0*/  @!P1 IMAD.MOV R24, RZ, RZ, -R24 ;  /* 0x000000ffff189224 */ /* 0x000fe200078e0a18 */
[----:B------:R-:W-:-:S02]  /*25f0*/  ISETP.GT.U32.AND P6, PT, R3, R28, PT ;  /* 0x0000001c0300720c */ /* 0x000fc40003fc4070 */
[----:B------:R-:W-:Y:S02]  /*2600*/  IABS R34, R29 ;  /* 0x0000001d00227213 */ /* 0x000fe40000000000 */
[----:B------:R-:W-:Y:S01]  /*2610*/  ISETP.GE.AND P1, PT, R29, RZ, PT ;  /* 0x000000ff1d00720c */ /* 0x000fe20003f26270 */
[----:B------:R-:W-:Y:S01]  /*2620*/  @!P0 IMAD.IADD R27, R27, 0x1, -R3 ;  /* 0x000000011b1b8824 */ /* 0x000fe200078e0a03 */
[----:B------:R-:W-:Y:S01]  /*2630*/  IABS R32, R33 ;  /* 0x0000002100207213 */ /* 0x000fe20000000000 */
[----:B------:R-:W-:-:S03]  /*2640*/  IMAD.HI.U32 R29, R7, R34, RZ ;  /* 0x00000022071d7227 */ /* 0x000fc600078e00ff */
[C---:B------:R-:W-:Y:S01]  /*2650*/  ISETP.GT.U32.AND P0, PT, R3.reuse, R27, PT ;  /* 0x0000001b0300720c */ /* 0x040fe20003f04070 */
[----:B------:R-:W-:Y:S02]  /*2660*/  @!P5 IMAD.IADD R26, R26, 0x1, -R3 ;  /* 0x000000011a1ad824 */ /* 0x000fe400078e0a03 */
[----:B------:R-:W-:Y:S02]  /*2670*/  IMAD.MOV R29, RZ, RZ, -R29 ;  /* 0x000000ffff1d7224 */ /* 0x000fe400078e0a1d */
[----:B------:R-:W-:Y:S01]  /*2680*/  @!P6 IMAD.IADD R28, R28, 0x1, -R3 ;  /* 0x000000011c1ce824 */ /* 0x000fe200078e0a03 */
[C---:B------:R-:W-:Y:S01]  /*2690*/  ISETP.GT.U32.AND P5, PT, R3.reuse, R26, PT ;  /* 0x0000001a0300720c */ /* 0x040fe20003fa4070 */
[----:B------:R-:W-:Y:S01]  /*26a0*/  IMAD R29, R3, R29, R34 ;  /* 0x0000001d031d7224 */ /* 0x000fe200078e0222 */
[----:B------:R-:W-:Y:S01]  /*26b0*/  IABS R34, R35 ;  /* 0x0000002300227213 */ /* 0x000fe20000000000 */
[----:B------:R-:W-:Y:S01]  /*26c0*/  IMAD.HI.U32 R30, R7, R32, RZ ;  /* 0x00000020071e7227 */ /* 0x000fe200078e00ff */
[----:B------:R-:W-:-:S03]  /*26d0*/  ISETP.GT.U32.AND P6, PT, R3, R28, PT ;  /* 0x0000001c0300720c */ /* 0x000fc60003fc4070 */
[----:B------:R-:W-:-:S04]  /*26e0*/  IMAD.HI.U32 R31, R7, R34, RZ ;  /* 0x00000022071f7227 */ /* 0x000fc800078e00ff */
[----:B------:R-:W-:Y:S02]  /*26f0*/  IMAD.MOV R30, RZ, RZ, -R30 ;  /* 0x000000ffff1e7224 */ /* 0x000fe400078e0a1e */
[----:B------:R-:W-:Y:S02]  /*2700*/  IMAD.MOV R31, RZ, RZ, -R31 ;  /* 0x000000ffff1f7224 */ /* 0x000fe400078e0a1f */
[C---:B------:R-:W-:Y:S02]  /*2710*/  IMAD R30, R3.reuse, R30, R32 ;  /* 0x0000001e031e7224 */ /* 0x040fe400078e0220 */
        /* <DEDUP_REMOVED lines=9> */
[----:B------:R-:W-:Y:S01]  /*27b0*/  ISETP.GT.U32.AND P4, PT, R3, R31, PT ;  /* 0x0000001f0300720c */ /* 0x000fe20003f84070 */
[----:B------:R-:W-:Y:S01]  /*27c0*/  @!P3 IMAD.MOV R26, RZ, RZ, -R26 ;  /* 0x000000ffff1ab224 */ /* 0x000fe200078e0a1a */
[----:B------:R-:W-:Y:S01]  /*27d0*/  ISETP.GE.AND P3, PT, R33, RZ, PT ;  /* 0x000000ff2100720c */ /* 0x000fe20003f66270 */
[----:B------:R-:W-:Y:S01]  /*27e0*/  IMAD.HI.U32 R32, R7, R36, RZ ;  /* 0x0000002407207227 */ /* 0x000fe200078e00ff */
[----:B------:R-:W-:-:S02]  /*27f0*/  LOP3.LUT R33, R4, 0x70, RZ, 0xfc, !PT ;  /* 0x0000007004217812 */ /* 0x000fc400078efcff */
[----:B------:R-:W-:Y:S01]  /*2800*/  IABS R38, R35 ;  /* 0x0000002300267213 */ /* 0x000fe20000000000 */
[--C-:B------:R-:W-:Y:S01]  /*2810*/  @!P5 IMAD.IADD R29, R29, 0x1, -R3.reuse ;  /* 0x000000011d1dd824 */ /* 0x100fe200078e0a03 */
[----:B------:R-:W-:Y:S01]  /*2820*/  IABS R34, R33 ;  /* 0x0000002100227213 */ /* 0x000fe20000000000 */
[----:B------:R-:W-:Y:S02]  /*2830*/  IMAD.MOV R32, RZ, RZ, -R32 ;  /* 0x000000ffff207224 */ /* 0x000fe400078e0a20 */
[--C-:B------:R-:W-:Y:S01]  /*2840*/  @!P6 IMAD.IADD R30, R30, 0x1, -R3.reuse ;  /* 0x000000011e1ee824 */ /* 0x100fe200078e0a03 */
[----:B------:R-:W-:Y:S01]  /*2850*/  ISETP.GT.U32.AND P5, PT, R3, R29, PT ;  /* 0x0000001d0300720c */ /* 0x000fe20003fa4070 */
[----:B------:R-:W-:Y:S01]  /*2860*/  @!P4 IMAD.IADD R31, R31, 0x1, -R3 ;  /* 0x000000011f1fc824 */ /* 0x000fe200078e0a03 */
[----:B------:R-:W-:Y:S01]  /*2870*/  ISETP.GE.AND P6, PT, R33, RZ, PT ;  /* 0x000000ff2100720c */ /* 0x000fe20003fc6270 */
[----:B------:R-:W-:Y:S01]  /*2880*/  IMAD.HI.U32 R33, R7, R34, RZ ;  /* 0x0000002207217227 */ /* 0x000fe200078e00ff */
[----:B------:R-:W-:-:S03]  /*2890*/  ISETP.GT.U32.AND P4, PT, R3, R30, PT ;  /* 0x0000001e0300720c */ /* 0x000fc60003f84070 */
[----:B------:R-:W-:Y:S02]  /*28a0*/  IMAD.MOV R33, RZ, RZ, -R33 ;  /* 0x000000ffff217224 */ /* 0x000fe400078e0a21 */
[C---:B------:R-:W-:Y:S02]  /*28b0*/  IMAD R32, R3.reuse, R32, R36 ;  /* 0x0000002003207224 */ /* 0x040fe400078e0224 */
[----:B------:R-:W-:Y:S02]  /*28c0*/  IMAD R33, R3, R33, R34 ;  /* 0x0000002103217224 */ /* 0x000fe400078e0222 */
[--C-:B------:R-:W-:Y:S01]  /*28d0*/  @!P5 IMAD.IADD R29, R29, 0x1, -R3.reuse ;  /* 0x000000011d1dd824 */ /* 0x100fe200078e0a03 */
[----:B------:R-:W-:Y:S01]  /*28e0*/  ISETP.GT.U32.AND P5, PT, R3, R32, PT ;  /* 0x000000200300720c */ /* 0x000fe20003fa4070 */
[----:B------:R-:W-:Y:S01]  /*28f0*/  @!P2 IMAD.MOV R28, RZ, RZ, -R28 ;  /* 0x000000ffff1ca224 */ /* 0x000fe200078e0a1c */
[----:B------:R-:W-:Y:S01]  /*2900*/  ISETP.GE.AND P2, PT, R37, RZ, PT ;  /* 0x000000ff2500720c */ /* 0x000fe20003f46270 */
[----:B------:R-:W-:Y:S01]  /*2910*/  @!P4 IMAD.IADD R30, R30, 0x1, -R3 ;  /* 0x000000011e1ec824 */ /* 0x000fe200078e0a03 */
[C---:B------:R-:W-:Y:S01]  /*2920*/  ISETP.GT.U32.AND P4, PT, R3.reuse, R33, PT ;  /* 0x000000210300720c */ /* 0x040fe20003f84070 */
[----:B------:R-:W-:Y:S01]  /*2930*/  @!P1 IMAD.MOV R29, RZ, RZ, -R29 ;  /* 0x000000ffff1d9224 */ /* 0x000fe200078e0a1d */
[----:B------:R-:W-:Y:S01]  /*2940*/  ISETP.GT.U32.AND P1, PT, R3, R31, PT ;  /* 0x0000001f0300720c */ /* 0x000fe20003f24070 */
[----:B------:R-:W-:Y:S01]  /*2950*/  @!P3 IMAD.MOV R30, RZ, RZ, -R30 ;  /* 0x000000ffff1eb224 */ /* 0x000fe200078e0a1e */
[----:B------:R-:W-:Y:S01]  /*2960*/  LOP3.LUT R37, R4, 0x64, RZ, 0xfc, !PT ;  /* 0x0000006404257812 */ /* 0x000fe200078efcff */
[----:B------:R-:W-:-:S03]  /*2970*/  IMAD.HI.U32 R34, R7, R38, RZ ;  /* 0x0000002607227227 */ /* 0x000fc600078e00ff */
[----:B------:R-:W-:Y:S01]  /*2980*/  IABS R40, R37 ;  /* 0x0000002500287213 */ /* 0x000fe20000000000 */
[----:B------:R-:W-:Y:S02]  /*2990*/  @!P5 IMAD.IADD R32, R32, 0x1, -R3 ;  /* 0x000000012020d824 */ /* 0x000fe400078e0a03 */
[----:B------:R-:W-:-:S03]  /*29a0*/  IMAD.HI.U32 R36, R7, R42, RZ ;  /* 0x0000002a07247227 */ /* 0x000fc600078e00ff */
[----:B------:R-:W-:Y:S01]  /*29b0*/  ISETP.GT.U32.AND P5, PT, R3, R32, PT ;  /* 0x000000200300720c */ /* 0x000fe20003fa4070 */
[--C-:B------:R-:W-:Y:S01]  /*29c0*/  @!P4 IMAD.IADD R33, R33, 0x1, -R3.reuse ;  /* 0x000000012121c824 */ /* 0x100fe200078e0a03 */
[----:B------:R-:W-:Y:S01]  /*29d0*/  ISETP.GE.AND P4, PT, R39, RZ, PT ;  /* 0x000000ff2700720c */ /* 0x000fe20003f86270 */
[----:B------:R-:W-:Y:S01]  /*29e0*/  @!P1 IMAD.IADD R31, R31, 0x1, -R3 ;  /* 0x000000011f1f9824 */ /* 0x000fe200078e0a03 */
[----:B------:R-:W-:Y:S01]  /*29f0*/  ISETP.GE.AND P1, PT, R35, RZ, PT ;  /* 0x000000ff2300720c */ /* 0x000fe20003f26270 */
[----:B------:R-:W-:Y:S01]  /*2a00*/  IMAD.HI.U32 R35, R7, R40, RZ ;  /* 0x0000002807237227 */ /* 0x000fe200078e00ff */
[----:B------:R-:W-:-:S03]  /*2a10*/  ISETP.GT.U32.AND P3, PT, R3, R33, PT ;  /* 0x000000210300720c */ /* 0x000fc60003f64070 */
[----:B------:R-:W-:Y:S02]  /*2a20*/  IMAD.MOV R35, RZ, RZ, -R35 ;  /* 0x000000ffff237224 */ /* 0x000fe400078e0a23 */
[----:B------:R-:W-:Y:S02]  /*2a30*/  IMAD.MOV R34, RZ, RZ, -R34 ;  /* 0x000000ffff227224 */ /* 0x000fe400078e0a22 */
[----:B------:R-:W-:Y:S02]  /*2a40*/  IMAD R35, R3, R35, R40 ;  /* 0x0000002303237224 */ /* 0x000fe400078e0228 */
[--C-:B------:R-:W-:Y:S01]  /*2a50*/  @!P5 IMAD.IADD R32, R32, 0x1, -R3.reuse ;  /* 0x000000012020d824 */ /* 0x100fe200078e0a03 */
[----:B------:R-:W-:Y:S01]  /*2a60*/  ISETP.GE.AND P5, PT, R37, RZ, PT ;  /* 0x000000ff2500720c */ /* 0x000fe20003fa6270 */
[----:B------:R-:W-:Y:S01]  /*2a70*/  IMAD.MOV R36, RZ, RZ, -R36 ;  /* 0x000000ffff247224 */ /* 0x000fe200078e0a24 */
[----:B------:R-:W-:Y:S01]  /*2a80*/  LOP3.LUT R37, R4, 0x58, RZ, 0xfc, !PT ;  /* 0x0000005804257812 */ /* 0x000fe200078efcff */
[----:B------:R-:W-:Y:S01]  /*2a90*/  @!P3 IMAD.IADD R33, R33, 0x1, -R3 ;  /* 0x000000012121b824 */ /* 0x000fe200078e0a03 */
[C---:B------:R-:W-:Y:S01]  /*2aa0*/  ISETP.GT.U32.AND P3, PT, R3.reuse, R35, PT ;  /* 0x000000230300720c */ /* 0x040fe20003f64070 */
[----:B------:R-:W-:-:S02]  /*2ab0*/  IMAD R34, R3, R34, R38 ;  /* 0x0000002203227224 */ /* 0x000fc400078e0226 */
[C---:B------:R-:W-:Y:S01]  /*2ac0*/  IMAD R36, R3.reuse, R36, R42 ;  /* 0x0000002403247224 */ /* 0x040fe200078e022a */
[----:B------:R-:W-:Y:S01]  /*2ad0*/  IABS R42, R37 ;  /* 0x00000025002a7213 */ /* 0x000fe20000000000 */
[----:B------:R-:W-:Y:S01]  /*2ae0*/  @!P0 IMAD.MOV R31, RZ, RZ, -R31 ;  /* 0x000000ffff1f8224 */ /* 0x000fe200078e0a1f */
[----:B------:R-:W-:Y:S01]  /*2af0*/  ISETP.GT.U32.AND P0, PT, R3, R34, PT ;  /* 0x000000220300720c */ /* 0x000fe20003f04070 */
[----:B------:R-:W-:Y:S01]  /*2b00*/  @!P2 IMAD.MOV R32, RZ, RZ, -R32 ;  /* 0x000000ffff20a224 */ /* 0x000fe200078e0a20 */
[----:B------:R-:W-:Y:S01]  /*2b10*/  ISETP.GE.AND P2, PT, R37, RZ, PT ;  /* 0x000000ff2500720c */ /* 0x000fe20003f46270 */
[----:B------:R-:W-:Y:S01]  /*2b20*/  @!P6 IMAD.MOV R33, RZ, RZ, -R33 ;  /* 0x000000ffff21e224 */ /* 0x000fe200078e0a21 */
[----:B------:R-:W-:Y:S01]  /*2b30*/  ISETP.GT.U32.AND P6, PT, R3, R36, PT ;  /* 0x000000240300720c */ /* 0x000fe20003fc4070 */
[----:B------:R-:W-:-:S04]  /*2b40*/  IMAD.HI.U32 R37, R7, R42, RZ ;  /* 0x0000002a07257227 */ /* 0x000fc800078e00ff */
[----:B------:R-:W-:Y:S02]  /*2b50*/  @!P3 IMAD.IADD R35, R35, 0x1, -R3 ;  /* 0x000000012323b824 */ /* 0x000fe400078e0a03 */
[----:B------:R-:W-:-:S03]  /*2b60*/  IMAD.HI.U32 R38, R7, R44, RZ ;  /* 0x0000002c07267227 */ /* 0x000fc600078e00ff */
[C---:B------:R-:W-:Y:S01]  /*2b70*/  ISETP.GT.U32.AND P3, PT, R3.reuse, R35, PT ;  /* 0x000000230300720c */ /* 0x040fe20003f64070 */
[----:B------:R-:W-:Y:S02]  /*2b80*/  IMAD.MOV R37, RZ, RZ, -R37 ;  /* 0x000000ffff257224 */ /* 0x000fe400078e0a25 */
[----:B------:R-:W-:Y:S02]  /*2b90*/  IMAD.MOV R38, RZ, RZ, -R38 ;  /* 0x000000ffff267224 */ /* 0x000fe400078e0a26 */
[C---:B------:R-:W-:Y:S02]  /*2ba0*/  IMAD R37, R3.reuse, R37, R42 ;  /* 0x0000002503257224 */ /* 0x040fe400078e022a */
[C---:B------:R-:W-:Y:S01]  /*2bb0*/  IMAD R38, R3.reuse, R38, R44 ;  /* 0x0000002603267224 */ /* 0x040fe200078e022c */
[----:B------:R-:W-:Y:S01]  /*2bc0*/  IABS R44, R47 ;  /* 0x0000002f002c7213 */ /* 0x000fe20000000000 */
[--C-:B------:R-:W-:Y:S02]  /*2bd0*/  @!P0 IMAD.IADD R34, R34, 0x1, -R3.reuse ;  /* 0x0000000122228824 */ /* 0x100fe400078e0a03 */
[--C-:B------:R-:W-:Y:S01]  /*2be0*/  @!P6 IMAD.IADD R36, R36, 0x1, -R3.reuse ;  /* 0x000000012424e824 */ /* 0x100fe200078e0a03 */
[----:B------:R-:W-:Y:S01]  /*2bf0*/  ISETP.GT.U32.AND P6, PT, R3, R38, PT ;  /* 0x000000260300720c */ /* 0x000fe20003fc4070 */
[----:B------:R-:W-:Y:S01]  /*2c00*/  @!P3 IMAD.IADD R35, R35, 0x1, -R3 ;  /* 0x000000012323b824 */ /* 0x000fe200078e0a03 */
[----:B------:R-:W-:Y:S01]  /*2c10*/  ISETP.GT.U32.AND P3, PT, R3, R37, PT ;  /* 0x000000250300720c */ /* 0x000fe20003f64070 */
[----:B------:R-:W-:Y:S01]  /*2c20*/  IMAD.HI.U32 R39, R7, R46, RZ ;  /* 0x0000002e07277227 */ /* 0x000fe200078e00ff */
[----:B------:R-:W-:-:S03]  /*2c30*/  ISETP.GT.U32.AND P0, PT, R3, R34, PT ;  /* 0x000000220300720c */ /* 0x000fc60003f04070 */
[----:B------:R-:W-:Y:S02]  /*2c40*/  IMAD.MOV R39, RZ, RZ, -R39 ;  /* 0x000000ffff277224 */ /* 0x000fe400078e0a27 */
[----:B------:R-:W-:-:S04]  /*2c50*/  IMAD.HI.U32 R40, R7, R48, RZ ;  /* 0x0000003007287227 */ /* 0x000fc800078e00ff */
[--C-:B------:R-:W-:Y:S02]  /*2c60*/  @!P6 IMAD.IADD R38, R38, 0x1, -R3.reuse ;  /* 0x000000012626e824 */ /* 0x100fe400078e0a03 */
[--C-:B------:R-:W-:Y:S01]  /*2c70*/  @!P3 IMAD.IADD R37, R37, 0x1, -R3.reuse ;  /* 0x000000012525b824 */ /* 0x100fe200078e0a03 */
[----:B------:R-:W-:Y:S01]  /*2c80*/  ISETP.GT.U32.AND P3, PT, R3, R36, PT ;  /* 0x000000240300720c */ /* 0x000fe20003f64070 */
[----:B------:R-:W-:Y:S01]  /*2c90*/  @!P0 IMAD.IADD R34, R34, 0x1, -R3 ;  /* 0x0000000122228824 */ /* 0x000fe200078e0a03 */
[----:B------:R-:W-:Y:S01]  /*2ca0*/  ISETP.GE.AND P0, PT, R41, RZ, PT ;  /* 0x000000ff2900720c */ /* 0x000fe20003f06270 */
[C---:B------:R-:W-:Y:S01]  /*2cb0*/  IMAD R39, R3.reuse, R39, R46 ;  /* 0x0000002703277224 */ /* 0x040fe200078e022e */
[----:B------:R-:W-:Y:S01]  /*2cc0*/  IABS R46, R51 ;  /* 0x00000033002e7213 */ /* 0x000fe20000000000 */
[----:B------:R-:W-:Y:S01]  /*2cd0*/  IMAD.MOV R40, RZ, RZ, -R40 ;  /* 0x000000ffff287224 */ /* 0x000fe200078e0a28 */
[----:B------:R-:W-:Y:S01]  /*2ce0*/  ISETP.GT.U32.AND P6, PT, R3, R38, PT ;  /* 0x000000260300720c */ /* 0x000fe20003fc4070 */
[----:B------:R-:W-:-:S04]  /*2cf0*/  IMAD.HI.U32 R41, R7, R44, RZ ;  /* 0x0000002c07297227 */ /* 0x000fc800078e00ff */
[----:B------:R-:W-:Y:S01]  /*2d00*/  @!P5 IMAD.MOV R35, RZ, RZ, -R35 ;  /* 0x000000ffff23d224 */ /* 0x000fe200078e0a23 */
[C---:B------:R-:W-:Y:S01]  /*2d10*/  ISETP.GT.U32.AND P5, PT, R3.reuse, R39, PT ;  /* 0x000000270300720c */ /* 0x040fe20003fa4070 */
[----:B------:R-:W-:Y:S01]  /*2d20*/  IMAD R40, R3, R40, R48 ;  /* 0x0000002803287224 */ /* 0x000fe200078e0230 */
[----:B------:R-:W-:Y:S01]  /*2d30*/  IABS R48, R52 ;  /* 0x0000003400307213 */ /* 0x000fe20000000000 */
[----:B------:R-:W-:-:S04]  /*2d40*/  IMAD.HI.U32 R42, R7, R46, RZ ;  /* 0x0000002e072a7227 */ /* 0x000fc800078e00ff */
[----:B------:R-:W-:Y:S02]  /*2d50*/  IMAD.MOV R41, RZ, RZ, -R41 ;  /* 0x000000ffff297224 */ /* 0x000fe400078e0a29 */
[----:B------:R-:W-:Y:S02]  /*2d60*/  IMAD.MOV R42, RZ, RZ, -R42 ;  /* 0x000000ffff2a7224 */ /* 0x000fe400078e0a2a */
[----:B------:R-:W-:Y:S01]  /*2d70*/  @!P3 IMAD.IADD R36, R36, 0x1, -R3 ;  /* 0x000000012424b824 */ /* 0x000fe200078e0a03 */
[C---:B------:R-:W-:Y:S01]  /*2d80*/  ISETP.GT.U32.AND P3, PT, R3.reuse, R40, PT ;  /* 0x000000280300720c */ /* 0x040fe20003f64070 */
[C---:B------:R-:W-:Y:S02]  /*2d90*/  IMAD R41, R3.reuse, R41, R44 ;  /* 0x0000002903297224 */ /* 0x040fe400078e022c */
[----:B------:R-:W-:Y:S01]  /*2da0*/  @!P1 IMAD.MOV R34, RZ, RZ, -R34 ;  /* 0x000000ffff229224 */ /* 0x000fe200078e0a22 */
[C---:B------:R-:W-:Y:S01]  /*2db0*/  ISETP.GT.U32.AND P1, PT, R3.reuse, R37, PT ;  /* 0x000000250300720c */ /* 0x040fe20003f24070 */
[----:B------:R-:W-:-:S02]  /*2dc0*/  IMAD R42, R3, R42, R46 ;  /* 0x0000002a032a7224 */ /* 0x000fc400078e022e */
[--C-:B------:R-:W-:Y:S01]  /*2dd0*/  @!P6 IMAD.IADD R38, R38, 0x1, -R3.reuse ;  /* 0x000000012626e824 */ /* 0x100fe200078e0a03 */
[----:B------:R-:W-:Y:S01]  /*2de0*/  ISETP.GT.U32.AND P6, PT, R3, R41, PT ;  /* 0x000000290300720c */ /* 0x000fe20003fc4070 */
[--C-:B------:R-:W-:Y:S01]  /*2df0*/  @!P5 IMAD.IADD R39, R39, 0x1, -R3.reuse ;  /* 0x000000012727d824 */ /* 0x100fe200078e0a03 */
[----:B------:R-:W-:Y:S01]  /*2e00*/  ISETP.GT.U32.AND P5, PT, R3, R42, PT ;  /* 0x0000002a0300720c */ /* 0x000fe20003fa4070 */
[----:B------:R-:W-:Y:S02]  /*2e10*/  @!P4 IMAD.MOV R36, RZ, RZ, -R36 ;  /* 0x000000ffff24c224 */ /* 0x000fe400078e0a24 */
[----:B------:R-:W-:Y:S01]  /*2e20*/  @!P3 IMAD.IADD R40, R40, 0x1, -R3 ;  /* 0x000000012828b824 */ /* 0x000fe200078e0a03 */
[----:B------:R-:W-:Y:S01]  /*2e30*/  ISETP.GE.AND P3, PT, R45, RZ, PT ;  /* 0x000000ff2d00720c */ /* 0x000fe20003f66270 */
[----:B------:R-:W-:-:S03]  /*2e40*/  IMAD.HI.U32 R44, R7, R50, RZ ;  /* 0x00000032072c7227 */ /* 0x000fc600078e00ff */
[----:B------:R-:W-:Y:S01]  /*2e50*/  ISETP.GT.U32.AND P4, PT, R3, R40, PT ;  /* 0x000000280300720c */ /* 0x000fe20003f84070 */
[--C-:B------:R-:W-:Y:S01]  /*2e60*/  @!P1 IMAD.IADD R37, R37, 0x1, -R3.reuse ;  /* 0x0000000125259824 */ /* 0x100fe200078e0a03 */
[----:B------:R-:W-:Y:S01]  /*2e70*/  ISETP.GE.AND P1, PT, R43, RZ, PT ;  /* 0x000000ff2b00720c */ /* 0x000fe20003f26270 */
[----:B------:R-:W-:Y:S01]  /*2e80*/  @!P6 IMAD.IADD R41, R41, 0x1, -R3 ;  /* 0x000000012929e824 */ /* 0x000fe200078e0a03 */
[----:B------:R-:W-:Y:S01]  /*2e90*/  ISETP.GT.U32.AND P6, PT, R3, R39, PT ;  /* 0x000000270300720c */ /* 0x000fe20003fc4070 */
[----:B------:R-:W-:-:S04]  /*2ea0*/  IMAD.HI.U32 R43, R7, R48, RZ ;  /* 0x00000030072b7227 */ /* 0x000fc800078e00ff */
[----:B------:R-:W-:Y:S01]  /*2eb0*/  @!P5 IMAD.IADD R42, R42, 0x1, -R3 ;  /* 0x000000012a2ad824 */ /* 0x000fe200078e0a03 */
[C---:B------:R-:W-:Y:S01]  /*2ec0*/  ISETP.GT.U32.AND P5, PT, R3.reuse, R41, PT ;  /* 0x000000290300720c */ /* 0x040fe20003fa4070 */
[----:B------:R-:W-:Y:S02]  /*2ed0*/  IMAD.MOV R43, RZ, RZ, -R43 ;  /* 0x000000ffff2b7224 */ /* 0x000fe400078e0a2b */
[----:B------:R-:W-:Y:S02]  /*2ee0*/  IMAD.MOV R44, RZ, RZ, -R44 ;  /* 0x000000ffff2c7224 */ /* 0x000fe400078e0a2c */
[C---:B------:R-:W-:Y:S01]  /*2ef0*/  IMAD R43, R3.reuse, R43, R48 ;  /* 0x0000002b032b7224 */ /* 0x040fe200078e0230 */
[----:B------:R-:W-:Y:S01]  /*2f00*/  IABS R48, R54 ;  /* 0x0000003600307213 */ /* 0x000fe20000000000 */
[C---:B------:R-:W-:Y:S01]  /*2f10*/  IMAD R44, R3.reuse, R44, R50 ;  /* 0x0000002c032c7224 */ /* 0x040fe200078e0232 */
[----:B------:R-:W-:Y:S01]  /*2f20*/  IABS R50, R55 ;  /* 0x0000003700327213 */ /* 0x000fe20000000000 */
[----:B------:R-:W-:Y:S01]  /*2f30*/  @!P2 IMAD.MOV R37, RZ, RZ, -R37 ;  /* 0x000000ffff25a224 */ /* 0x000fe200078e0a25 */
[C---:B------:R-:W-:Y:S01]  /*2f40*/  ISETP.GT.U32.AND P2, PT, R3.reuse, R42, PT ;  /* 0x0000002a0300720c */ /* 0x040fe20003f44070 */
[----:B------:R-:W-:Y:S01]  /*2f50*/  @!P4 IMAD.IADD R40, R40, 0x1, -R3 ;  /* 0x000000012828c824 */ /* 0x000fe200078e0a03 */
[----:B------:R-:W-:Y:S01]  /*2f60*/  ISETP.GT.U32.AND P4, PT, R3, R44, PT ;  /* 0x0000002c0300720c */ /* 0x000fe20003f84070 */
[----:B------:R-:W-:-:S04]  /*2f70*/  IMAD.HI.U32 R45, R7, R48, RZ ;  /* 0x00000030072d7227 */ /* 0x000fc800078e00ff */
[----:B------:R-:W-:Y:S01]  /*2f80*/  @!P5 IMAD.IADD R41, R41, 0x1, -R3 ;  /* 0x000000012929d824 */ /* 0x000fe200078e0a03 */
[----:B------:R-:W-:Y:S01]  /*2f90*/  ISETP.GE.AND P5, PT, R51, RZ, PT ;  /* 0x000000ff3300720c */ /* 0x000fe20003fa6270 */
[----:B------:R-:W-:Y:S01]  /*2fa0*/  IMAD.HI.U32 R46, R7, R50, RZ ;  /* 0x00000032072e7227 */ /* 0x000fe200078e00ff */
[----:B------:R-:W-:-:S03]  /*2fb0*/  LOP3.LUT R51, R4, 0x24, RZ, 0xfc, !PT ;  /* 0x0000002404337812 */ /* 0x000fc600078efcff */
[----:B------:R-:W-:Y:S02]  /*2fc0*/  IMAD.MOV R45, RZ, RZ, -R45 ;  /* 0x000000ffff2d7224 */ /* 0x000fe400078e0a2d */
[--C-:B------:R-:W-:Y:S01]  /*2fd0*/  @!P6 IMAD.IADD R39, R39, 0x1, -R3.reuse ;  /* 0x000000012727e824 */ /* 0x100fe200078e0a03 */
[----:B------:R-:W-:Y:S01]  /*2fe0*/  ISETP.GE.AND P6, PT, R47, RZ, PT ;  /* 0x000000ff2f00720c */ /* 0x000fe20003fc6270 */
[----:B------:R-:W-:Y:S02]  /*2ff0*/  IMAD.MOV R47, RZ, RZ, -R46 ;  /* 0x000000ffff2f7224 */ /* 0x000fe400078e0a2e */
[C---:B------:R-:W-:Y:S02]  /*3000*/  IMAD R46, R3.reuse, R45, R48 ;  /* 0x0000002d032e7224 */ /* 0x040fe400078e0230 */
[--C-:B------:R-:W-:Y:S01]  /*3010*/  @!P2 IMAD.IADD R42, R42, 0x1, -R3.reuse ;  /* 0x000000012a2aa824 */ /* 0x100fe200078e0a03 */
[----:B------:R-:W-:Y:S01]  /*3020*/  ISETP.GE.AND P2, PT, R52, RZ, PT ;  /* 0x000000ff3400720c */ /* 0x000fe20003f46270 */
[C---:B------:R-:W-:Y:S01]  /*3030*/  IMAD R48, R3.reuse, R47, R50 ;  /* 0x0000002f03307224 */ /* 0x040fe200078e0232 */
[----:B------:R-:W-:Y:S01]  /*3040*/  IABS R50, R51 ;  /* 0x0000003300327213 */ /* 0x000fe20000000000 */
[----:B------:R-:W-:Y:S01]  /*3050*/  @!P4 IMAD.IADD R44, R44, 0x1, -R3 ;  /* 0x000000012c2cc824 */ /* 0x000fe200078e0a03 */
[C---:B------:R-:W-:Y:S01]  /*3060*/  ISETP.GT.U32.AND P4, PT, R3.reuse, R46, PT ;  /* 0x0000002e0300720c */ /* 0x040fe20003f84070 */
[----:B------:R-:W-:Y:S01]  /*3070*/  @!P5 IMAD.MOV R42, RZ, RZ, -R42 ;  /* 0x000000ffff2ad224 */ /* 0x000fe200078e0a2a */
[----:B------:R-:W-:Y:S01]  /*3080*/  ISETP.GT.U32.AND P5, PT, R3, R48, PT ;  /* 0x000000300300720c */ /* 0x000fe20003fa4070 */
[----:B------:R-:W-:Y:S01]  /*3090*/  IMAD.HI.U32 R45, R7, R50, RZ ;  /* 0x00000032072d7227 */ /* 0x000fe200078e00ff */
[----:B------:R-:W-:-:S03]  /*30a0*/  LOP3.LUT R47, R4, 0x20, RZ, 0xfc, !PT ;  /* 0x00000020042f7812 */ /* 0x000fc600078efcff */
[----:B------:R-:W-:Y:S01]  /*30b0*/  IMAD.MOV R45, RZ, RZ, -R45 ;  /* 0x000000ffff2d7224 */ /* 0x000fe200078e0a2d */
[----:B------:R-:W-:Y:S01]  /*30c0*/  IABS R52, R47 ;  /* 0x0000002f00347213 */ /* 0x000fe20000000000 */
[----:B------:R-:W-:Y:S01]  /*30d0*/  @!P0 IMAD.MOV R38, RZ, RZ, -R38 ;  /* 0x000000ffff268224 */ /* 0x000fe200078e0a26 */
[C---:B------:R-:W-:Y:S01]  /*30e0*/  ISETP.GT.U32.AND P0, PT, R3.reuse, R43, PT ;  /* 0x0000002b0300720c */ /* 0x040fe20003f04070 */
[----:B------:R-:W-:Y:S02]  /*30f0*/  IMAD R50, R3, R45, R50 ;  /* 0x0000002d03327224 */ /* 0x000fe400078e0232 */
[--C-:B------:R-:W-:Y:S01]  /*3100*/  @!P4 IMAD.IADD R46, R46, 0x1, -R3.reuse ;  /* 0x000000012e2ec824 */ /* 0x100fe200078e0a03 */
[----:B------:R-:W-:Y:S01]  /*3110*/  ISETP.GE.AND P4, PT, R47, RZ, PT ;  /* 0x000000ff2f00720c */ /* 0x000fe20003f86270 */
[----:B------:R-:W-:Y:S01]  /*3120*/  @!P5 IMAD.IADD R48, R48, 0x1, -R3 ;  /* 0x000000013030d824 */ /* 0x000fe200078e0a03 */
[----:B------:R-:W-:Y:S01]  /*3130*/  LOP3.LUT R47, R4, 0x18, RZ, 0xfc, !PT ;  /* 0x00000018042f7812 */ /* 0x000fe200078efcff */
[----:B------:R-:W-:Y:S01]  /*3140*/  IMAD.HI.U32 R45, R7, R52, RZ ;  /* 0x00000034072d7227 */ /* 0x000fe200078e00ff */
[----:B------:R-:W-:-:S03]  /*3150*/  ISETP.GT.U32.AND P5, PT, R3, R46, PT ;  /* 0x0000002e0300720c */ /* 0x000fc60003fa4070 */
[----:B------:R-:W-:Y:S02]  /*3160*/  IMAD.MOV R45, RZ, RZ, -R45 ;  /* 0x000000ffff2d7224 */ /* 0x000fe400078e0a2d */
[----:B------:R-:W-:Y:S01]  /*3170*/  @!P3 IMAD.MOV R40, RZ, RZ, -R40 ;  /* 0x000000ffff28b224 */ /* 0x000fe200078e0a28 */
[C---:B------:R-:W-:Y:S01]  /*3180*/  ISETP.GT.U32.AND P3, PT, R3.reuse, R44, PT ;  /* 0x0000002c0300720c */ /* 0x040fe20003f64070 */
[----:B------:R-:W-:Y:S02]  /*3190*/  IMAD R52, R3, R45, R52 ;  /* 0x0000002d03347224 */ /* 0x000fe400078e0234 */
[----:B------:R-:W-:Y:S01]  /*31a0*/  @!P0 IMAD.IADD R43, R43, 0x1, -R3 ;  /* 0x000000012b2b8824 */ /* 0x000fe200078e0a03 */
[----:B------:R-:W-:Y:S01]  /*31b0*/  ISETP.GE.AND P0, PT, R53, RZ, PT ;  /* 0x000000ff3500720c */ /* 0x000fe20003f06270 */
[----:B------:R-:W-:Y:S01]  /*31c0*/  @!P1 IMAD.MOV R39, RZ, RZ, -R39 ;  /* 0x000000ffff279224 */ /* 0x000fe200078e0a27 */
[----:B------:R-:W-:Y:S01]  /*31d0*/  LEA.HI R53, R152, R5, RZ, 0x1a ;  /* 0x0000000598357211 */ /* 0x000fe200078fd0ff */
[----:B------:R-:W-:Y:S01]  /*31e0*/  @!P5 IMAD.IADD R46, R46, 0x1, -R3 ;  /* 0x000000012e2ed824 */ /* 0x000fe200078e0a03 */
[C---:B------:R-:W-:Y:S01]  /*31f0*/  ISETP.GT.U32.AND P5, PT, R3.reuse, R52, PT ;  /* 0x000000340300720c */ /* 0x040fe20003fa4070 */
[----:B------:R-:W-:Y:S01]  /*3200*/  @!P6 IMAD.MOV R41, RZ, RZ, -R41 ;  /* 0x000000ffff29e224 */ /* 0x000fe200078e0a29 */
[----:B------:R-:W-:Y:S01]  /*3210*/  ISETP.GT.U32.AND P1, PT, R3, R43, PT ;  /* 0x0000002b0300720c */ /* 0x000fe20003f24070 */
[----:B------:R-:W-:Y:S01]  /*3220*/  IMAD.MOV.U32 R72, RZ, RZ, R46 ;  /* 0x000000ffff487224 */ /* 0x000fe200078e002e */
[----:B------:R-:W-:Y:S01]  /*3230*/  ISETP.GE.AND P6, PT, R54, RZ, PT ;  /* 0x000000ff3600720c */ /* 0x000fe20003fc6270 */
[----:B------:R-:W-:Y:S01]  /*3240*/  @!P3 IMAD.IADD R44, R44, 0x1, -R3 ;  /* 0x000000012c2cb824 */ /* 0x000fe200078e0a03 */
[----:B------:R-:W-:Y:S01]  /*3250*/  IABS R54, R47 ;  /* 0x0000002f00367213 */ /* 0x000fe20000000000 */
[----:B------:R-:W-:Y:S01]  /*3260*/  VIADD R57, R53, 0xbc ;  /* 0x000000bc35397836 */ /* 0x000fe20000000000 */
[----:B------:R-:W-:Y:S01]  /*3270*/  ISETP.GE.AND P3, PT, R51, RZ, PT ;  /* 0x000000ff3300720c */ /* 0x000fe20003f66270 */
[----:B------:R-:W-:Y:S01]  /*3280*/  @!P0 IMAD.MOV R44, RZ, RZ, -R44 ;  /* 0x000000ffff2c8224 */ /* 0x000fe200078e0a2c */
[----:B------:R-:W-:Y:S01]  /*3290*/  LOP3.LUT R51, R4, 0x14, RZ, 0xfc, !PT ;  /* 0x0000001404337812 */ /* 0x000fe200078efcff */
[----:B------:R-:W-:Y:S01]  /*32a0*/  IMAD.HI.U32 R45, R7, R54, RZ ;  /* 0x00000036072d7227 */ /* 0x000fe200078e00ff */
[----:B------:R-:W-:-:S02]  /*32b0*/  ISETP.GT.U32.AND P0, PT, R3, R50, PT ;  /* 0x000000320300720c */ /* 0x000fc40003f04070 */
[----:B------:R-:W-:Y:S01]  /*32c0*/  IABS R56, R51 ;  /* 0x0000003300387213 */ /* 0x000fe20000000000 */
[----:B------:R-:W-:Y:S02]  /*32d0*/  @!P5 IMAD.IADD R52, R52, 0x1, -R3 ;  /* 0x000000013434d824 */ /* 0x000fe400078e0a03 */
[----:B------:R-:W-:Y:S02]  /*32e0*/  IMAD.MOV R45, RZ, RZ, -R45 ;  /* 0x000000ffff2d7224 */ /* 0x000fe400078e0a2d */
[----:B------:R-:W-:Y:S01]  /*32f0*/  @!P1 IMAD.IADD R43, R43, 0x1, -R3 ;  /* 0x000000012b2b9824 */ /* 0x000fe200078e0a03 */
[----:B------:R-:W-:Y:S01]  /*3300*/  ISETP.GE.AND P1, PT, R55, RZ, PT ;  /* 0x000000ff3700720c */ /* 0x000fe20003f26270 */
[----:B------:R-:W-:Y:S01]  /*3310*/  IMAD R54, R3, R45, R54 ;  /* 0x0000002d03367224 */ /* 0x000fe200078e0236 */
[----:B------:R-:W-:Y:S01]  /*3320*/  LOP3.LUT R55, R4, 0x10, RZ, 0xfc, !PT ;  /* 0x0000001004377812 */ /* 0x000fe200078efcff */
[----:B------:R-:W-:Y:S01]  /*3330*/  IMAD.HI.U32 R45, R7, R56, RZ ;  /* 0x00000038072d7227 */ /* 0x000fe200078e00ff */
[----:B------:R-:W-:-:S02]  /*3340*/  ISETP.GT.U32.AND P5, PT, R3, R52, PT ;  /* 0x000000340300720c */ /* 0x000fc40003fa4070 */
[----:B------:R-:W-:Y:S01]  /*3350*/  IABS R58, R55 ;  /* 0x00000037003a7213 */ /* 0x000fe20000000000 */
[----:B------:R-:W-:Y:S01]  /*3360*/  @!P2 IMAD.MOV R43, RZ, RZ, -R43 ;  /* 0x000000ffff2ba224 */ /* 0x000fe200078e0a2b */
[----:B------:R-:W-:Y:S01]  /*3370*/  ISETP.GT.U32.AND P2, PT, R3, R48, PT ;  /* 0x000000300300720c */ /* 0x000fe20003f44070 */
[----:B------:R-:W-:Y:S02]  /*3380*/  IMAD.MOV R45, RZ, RZ, -R45 ;  /* 0x000000ffff2d7224 */ /* 0x000fe400078e0a2d */
[----:B------:R-:W-:-:S04]  /*3390*/  IMAD.HI.U32 R46, R7, R58, RZ ;  /* 0x0000003a072e7227 */ /* 0x000fc800078e00ff */
[C---:B------:R-:W-:Y:S02]  /*33a0*/  IMAD R56, R3.reuse, R45, R56 ;  /* 0x0000002d03387224 */ /* 0x040fe400078e0238 */
[----:B------:R-:W-:Y:S02]  /*33b0*/  IMAD.MOV R46, RZ, RZ, -R46 ;  /* 0x000000ffff2e7224 */ /* 0x000fe400078e0a2e */
[--C-:B------:R-:W-:Y:S01]  /*33c0*/  @!P5 IMAD.IADD R52, R52, 0x1, -R3.reuse ;  /* 0x000000013434d824 */ /* 0x100fe200078e0a03 */
[----:B------:R-:W-:Y:S01]  /*33d0*/  ISETP.GT.U32.AND P5, PT, R3, R56, PT ;  /* 0x000000380300720c */ /* 0x000fe20003fa4070 */
[--C-:B------:R-:W-:Y:S01]  /*33e0*/  @!P2 IMAD.IADD R48, R48, 0x1, -R3.reuse ;  /* 0x000000013030a824 */ /* 0x100fe200078e0a03 */
[----:B------:R-:W-:Y:S01]  /*33f0*/  ISETP.GE.AND P2, PT, R47, RZ, PT ;  /* 0x000000ff2f00720c */ /* 0x000fe20003f46270 */
[----:B------:R-:W-:Y:S01]  /*3400*/  @!P0 IMAD.IADD R50, R50, 0x1, -R3 ;  /* 0x0000000132328824 */ /* 0x000fe200078e0a03 */
[----:B------:R-:W-:Y:S01]  /*3410*/  ISETP.GE.AND P0, PT, R51, RZ, PT ;  /* 0x000000ff3300720c */ /* 0x000fe20003f06270 */
[----:B------:R-:W-:Y:S01]  /*3420*/  IMAD R58, R3, R46, R58 ;  /* 0x0000002e033a7224 */ /* 0x000fe200078e023a */
[----:B------:R-:W-:Y:S01]  /*3430*/  LOP3.LUT R51, R4, 0x8, RZ, 0xfc, !PT ;  /* 0x0000000804337812 */ /* 0x000fe200078efcff */
[----:B------:R-:W-:-:S02]  /*3440*/  IMAD.MOV.U32 R80, RZ, RZ, R52 ;  /* 0x000000ffff507224 */ /* 0x000fc400078e0034 */
[----:B------:R-:W-:Y:S01]  /*3450*/  @!P6 IMAD.MOV R72, RZ, RZ, -R72 ;  /* 0x000000ffff48e224 */ /* 0x000fe200078e0a48 */
[C---:B------:R-:W-:Y:S01]  /*3460*/  ISETP.GT.U32.AND P6, PT, R3.reuse, R50, PT ;  /* 0x000000320300720c */ /* 0x040fe20003fc4070 */
[----:B------:R-:W-:Y:S01]  /*3470*/  IMAD.MOV.U32 R76, RZ, RZ, R48 ;  /* 0x000000ffff4c7224 */ /* 0x000fe200078e0030 */
[----:B------:R-:W-:Y:S01]  /*3480*/  IABS R62, R51 ;  /* 0x00000033003e7213 */ /* 0x000fe20000000000 */
[----:B------:R-:W-:Y:S01]  /*3490*/  @!P4 IMAD.MOV R80, RZ, RZ, -R80 ;  /* 0x000000ffff50c224 */ /* 0x000fe200078e0a50 */
[C---:B------:R-:W-:Y:S01]  /*34a0*/  ISETP.GT.U32.AND P4, PT, R3.reuse, R58, PT ;  /* 0x0000003a0300720c */ /* 0x040fe20003f84070 */
[----:B------:R-:W-:Y:S01]  /*34b0*/  @!P1 IMAD.MOV R76, RZ, RZ, -R76 ;  /* 0x000000ffff4c9224 */ /* 0x000fe200078e0a4c */
[----:B------:R-:W-:Y:S01]  /*34c0*/  ISETP.GT.U32.AND P1, PT, R3, R54, PT ;  /* 0x000000360300720c */ /* 0x000fe20003f24070 */
[----:B------:R-:W-:Y:S02]  /*34d0*/  @!P5 IMAD.IADD R56, R56, 0x1, -R3 ;  /* 0x000000013838d824 */ /* 0x000fe400078e0a03 */
[----:B------:R-:W-:-:S02]  /*34e0*/  VIADD R45, R53, 0xfc ;  /* 0x000000fc352d7836 */ /* 0x000fc40000000000 */
[----:B------:R-:W-:Y:S01]  /*34f0*/  IMAD.HI.U32 R47, R7, R62, RZ ;  /* 0x0000003e072f7227 */ /* 0x000fe200078e00ff */
[----:B------:R-:W-:Y:S02]  /*3500*/  ISETP.GT.U32.AND P5, PT, R3, R56, PT ;  /* 0x000000380300720c */ /* 0x000fe40003fa4070 */
[----:B------:R-:W-:Y:S01]  /*3510*/  IABS R48, R45 ;  /* 0x0000002d00307213 */ /* 0x000fe20000000000 */
[----:B------:R-:W-:Y:S02]  /*3520*/  VIADD R46, R53, 0xec ;  /* 0x000000ec352e7836 */ /* 0x000fe40000000000 */
[--C-:B------:R-:W-:Y:S01]  /*3530*/  @!P6 IMAD.IADD R50, R50, 0x1, -R3.reuse ;  /* 0x000000013232e824 */ /* 0x100fe200078e0a03 */
[----:B------:R-:W-:Y:S01]  /*3540*/  ISETP.GE.AND P6, PT, R45, RZ, PT ;  /* 0x000000ff2d00720c */ /* 0x000fe20003fc6270 */
[----:B------:R-:W-:Y:S02]  /*3550*/  @!P4 IMAD.IADD R58, R58, 0x1, -R3 ;  /* 0x000000013a3ac824 */ /* 0x000fe400078e0a03 */
[----:B------:R-:W-:-:S02]  /*3560*/  IMAD.MOV R47, RZ, RZ, -R47 ;  /* 0x000000ffff2f7224 */ /* 0x000fc400078e0a2f */
[----:B------:R-:W-:Y:S01]  /*3570*/  IMAD.MOV.U32 R78, RZ, RZ, R50 ;  /* 0x000000ffff4e7224 */ /* 0x000fe200078e0032 */
[----:B------:R-:W-:Y:S01]  /*3580*/  IABS R50, R46 ;  /* 0x0000002e00327213 */ /* 0x000fe20000000000 */
[----:B------:R-:W-:Y:S01]  /*3590*/  @!P1 IMAD.IADD R54, R54, 0x1, -R3 ;  /* 0x0000000136369824 */ /* 0x000fe200078e0a03 */
[----:B------:R-:W-:Y:S01]  /*35a0*/  ISETP.GE.AND P1, PT, R46, RZ, PT ;  /* 0x000000ff2e00720c */ /* 0x000fe20003f26270 */
[----:B------:R-:W-:Y:S01]  /*35b0*/  IMAD.HI.U32 R46, R7, R94, RZ ;  /* 0x0000005e072e7227 */ /* 0x000fe200078e00ff */
[----:B------:R-:W-:-:S03]  /*35c0*/  ISETP.GT.U32.AND P4, PT, R3, R58, PT ;  /* 0x0000003a0300720c */ /* 0x000fc60003f84070 */
[----:B------:R-:W-:-:S04]  /*35d0*/  IMAD.HI.U32 R45, R7, R48, RZ ;  /* 0x00000030072d7227 */ /* 0x000fc800078e00ff */
[C---:B------:R-:W-:Y:S02]  /*35e0*/  IMAD R62, R3.reuse, R47, R62 ;  /* 0x0000002f033e7224 */ /* 0x040fe400078e023e */
[----:B------:R-:W-:Y:S02]  /*35f0*/  IMAD.MOV R46, RZ, RZ, -R46 ;  /* 0x000000ffff2e7224 */ /* 0x000fe400078e0a2e */
[----:B------:R-:W-:Y:S02]  /*3600*/  IMAD.MOV R45, RZ, RZ, -R45 ;  /* 0x000000ffff2d7224 */ /* 0x000fe400078e0a2d */
[----:B------:R-:W-:Y:S01]  /*3610*/  @!P5 IMAD.IADD R56, R56, 0x1, -R3 ;  /* 0x000000013838d824 */ /* 0x000fe200078e0a03 */
[C---:B------:R-:W-:Y:S01]  /*3620*/  ISETP.GT.U32.AND P5, PT, R3.reuse, R62, PT ;  /* 0x0000003e0300720c */ /* 0x040fe20003fa4070 */
[----:B------:R-:W-:Y:S01]  /*3630*/  @!P3 IMAD.MOV R78, RZ, RZ, -R78 ;  /* 0x000000ffff4eb224 */ /* 0x000fe200078e0a4e */
[C---:B------:R-:W-:Y:S01]  /*3640*/  ISETP.GT.U32.AND P3, PT, R3.reuse, R54, PT ;  /* 0x000000360300720c */ /* 0x040fe20003f64070 */
[----:B------:R-:W-:-:S02]  /*3650*/  IMAD R94, R3, R46, R94 ;  /* 0x0000002e035e7224 */ /* 0x000fc400078e025e */
[----:B------:R-:W-:Y:S02]  /*3660*/  IMAD R46, R3, R45, R48 ;  /* 0x0000002d032e7224 */ /* 0x000fe400078e0230 */
[----:B------:R-:W-:Y:S02]  /*3670*/  @!P4 IMAD.IADD R58, R58, 0x1, -R3 ;  /* 0x000000013a3ac824 */ /* 0x000fe400078e0a03 */
[----:B------:R-:W-:Y:S01]  /*3680*/  IMAD.HI.U32 R45, R7, R50, RZ ;  /* 0x00000032072d7227 */ /* 0x000fe200078e00ff */
[----:B------:R-:W-:-:S03]  /*3690*/  ISETP.GT.U32.AND P4, PT, R3, R46, PT ;  /* 0x0000002e0300720c */ /* 0x000fc60003f84070 */
[--C-:B------:R-:W-:Y:S02]  /*36a0*/  @!P5 IMAD.IADD R62, R62, 0x1, -R3.reuse ;  /* 0x000000013e3ed824 */ /* 0x100fe400078e0a03 */
[----:B------:R-:W-:Y:S01]  /*36b0*/  @!P3 IMAD.IADD R54, R54, 0x1, -R3 ;  /* 0x000000013636b824 */ /* 0x000fe200078e0a03 */
[----:B------:R-:W-:Y:S01]  /*36c0*/  ISETP.GE.AND P3, PT, R55, RZ, PT ;  /* 0x000000ff3700720c */ /* 0x000fe20003f66270 */
[----:B------:R-:W-:Y:S01]  /*36d0*/  IMAD.MOV R45, RZ, RZ, -R45 ;  /* 0x000000ffff2d7224 */ /* 0x000fe200078e0a2d */
[----:B------:R-:W-:Y:S01]  /*36e0*/  ISETP.GT.U32.AND P5, PT, R3, R62, PT ;  /* 0x0000003e0300720c */ /* 0x000fe20003fa4070 */
[C---:B------:R-:W-:Y:S02]  /*36f0*/  VIADD R47, R53.reuse, 0xdc ;  /* 0x000000dc352f7836 */ /* 0x040fe40000000000 */
[----:B------:R-:W-:Y:S02]  /*3700*/  VIADD R55, R53, 0xcc ;  /* 0x000000cc35377836 */ /* 0x000fe40000000000 */
[----:B------:R-:W-:Y:S01]  /*3710*/  IMAD R48, R3, R45, R50 ;  /* 0x0000002d03307224 */ /* 0x000fe200078e0232 */
[----:B------:R-:W-:Y:S01]  /*3720*/  IABS R45, R57 ;  /* 0x00000039002d7213 */ /* 0x000fe20000000000 */
[----:B------:R-:W-:Y:S01]  /*3730*/  IMAD.MOV.U32 R84, RZ, RZ, R54 ;  /* 0x000000ffff547224 */ /* 0x000fe200078e0036 */
[----:B------:R-:W-:Y:S01]  /*3740*/  IABS R52, R47 ;  /* 0x0000002f00347213 */ /* 0x000fe20000000000 */
[----:B------:R-:W-:Y:S01]  /*3750*/  @!P4 IMAD.IADD R46, R46, 0x1, -R3 ;  /* 0x000000012e2ec824 */ /* 0x000fe200078e0a03 */
[----:B------:R-:W-:Y:S01]  /*3760*/  IABS R54, R55 ;  /* 0x0000003700367213 */ /* 0x000fe20000000000 */
[----:B------:R-:W-:-:S02]  /*3770*/  IMAD.MOV.U32 R86, RZ, RZ, R56 ;  /* 0x000000ffff567224 */ /* 0x000fc400078e0038 */
[----:B------:R-:W-:Y:S01]  /*3780*/  @!P2 IMAD.MOV R84, RZ, RZ, -R84 ;  /* 0x000000ffff54a224 */ /* 0x000fe200078e0a54 */
[----:B------:R-:W-:Y:S01]  /*3790*/  ISETP.GE.AND P2, PT, R47, RZ, PT ;  /* 0x000000ff2f00720c */ /* 0x000fe20003f46270 */
[----:B------:R-:W-:Y:S01]  /*37a0*/  IMAD.MOV.U32 R56, RZ, RZ, R45 ;  /* 0x000000ffff387224 */ /* 0x000fe200078e002d */
[----:B------:R-:W-:Y:S01]  /*37b0*/  ISETP.GT.U32.AND P4, PT, R3, R46, PT ;  /* 0x0000002e0300720c */ /* 0x000fe20003f84070 */
[----:B------:R-:W-:-:S04]  /*37c0*/  IMAD.HI.U32 R45, R7, R52, RZ ;  /* 0x00000034072d7227 */ /* 0x000fc800078e00ff */
[----:B------:R-:W-:-:S04]  /*37d0*/  IMAD.HI.U32 R47, R7, R54, RZ ;  /* 0x00000036072f7227 */ /* 0x000fc800078e00ff */
[----:B------:R-:W-:-:S04]  /*37e0*/  IMAD.HI.U32 R50, R7, R56, RZ ;  /* 0x0000003807327227 */ /* 0x000fc800078e00ff */
[----:B------:R-:W-:Y:S02]  /*37f0*/  IMAD.MOV R45, RZ, RZ, -R45 ;  /* 0x000000ffff2d7224 */ /* 0x000fe400078e0a2d */
[----:B------:R-:W-:Y:S02]  /*3800*/  IMAD.MOV.U32 R88, RZ, RZ, R58 ;  /* 0x000000ffff587224 */ /* 0x000fe400078e003a */
[----:B------:R-:W-:Y:S02]  /*3810*/  IMAD.MOV R47, RZ, RZ, -R47 ;  /* 0x000000ffff2f7224 */ /* 0x000fe400078e0a2f */
[----:B------:R-:W-:Y:S01]  /*3820*/  @!P5 IMAD.IADD R62, R62, 0x1, -R3 ;  /* 0x000000013e3ed824 */ /* 0x000fe200078e0a03 */
[----:B------:R-:W-:Y:S01]  /*3830*/  ISETP.GE.AND P5, PT, R51, RZ, PT ;  /* 0x000000ff3300720c */ /* 0x000fe20003fa6270 */
[----:B------:R-:W-:Y:S02]  /*3840*/  IMAD.MOV R51, RZ, RZ, -R50 ;  /* 0x000000ffff337224 */ /* 0x000fe400078e0a32 */
[----:B------:R-:W-:-:S02]  /*3850*/  IMAD R50, R3, R45, R52 ;  /* 0x0000002d03327224 */ /* 0x000fc400078e0234 */
[----:B------:R-:W-:Y:S01]  /*3860*/  @!P3 IMAD.MOV R88, RZ, RZ, -R88 ;  /* 0x000000ffff58b224 */ /* 0x000fe200078e0a58 */
[C---:B------:R-:W-:Y:S01]  /*3870*/  ISETP.GT.U32.AND P3, PT, R3.reuse, R48, PT ;  /* 0x000000300300720c */ /* 0x040fe20003f64070 */
[C---:B------:R-:W-:Y:S02]  /*3880*/  IMAD R52, R3.reuse, R47, R54 ;  /* 0x0000002f03347224 */ /* 0x040fe400078e0236 */
[----:B------:R-:W-:Y:S01]  /*3890*/  @!P0 IMAD.MOV R86, RZ, RZ, -R86 ;  /* 0x000000ffff568224 */ /* 0x000fe200078e0a56 */
[C---:B------:R-:W-:Y:S01]  /*38a0*/  ISETP.GT.U32.AND P0, PT, R3.reuse, R94, PT ;  /* 0x0000005e0300720c */ /* 0x040fe20003f04070 */
[----:B------:R-:W-:Y:S01]  /*38b0*/  @!P4 IMAD.IADD R46, R46, 0x1, -R3 ;  /* 0x000000012e2ec824 */ /* 0x000fe200078e0a03 */
[----:B------:R-:W-:Y:S01]  /*38c0*/  ISETP.GT.U32.AND P4, PT, R3, R52, PT ;  /* 0x000000340300720c */ /* 0x000fe20003f84070 */
[----:B------:R-:W-:Y:S02]  /*38d0*/  VIADD R61, R53, 0x9c ;  /* 0x0000009c353d7836 */ /* 0x000fe40000000000 */
[----:B------:R-:W-:-:S02]  /*38e0*/  IMAD.MOV.U32 R92, RZ, RZ, R62 ;  /* 0x000000ffff5c7224 */ /* 0x000fc400078e003e */
[----:B------:R-:W-:Y:S01]  /*38f0*/  VIADD R59, R53, 0xac ;  /* 0x000000ac353b7836 */ /* 0x000fe20000000000 */
[----:B------:R-:W-:Y:S01]  /*3900*/  IABS R58, R61 ;  /* 0x0000003d003a7213 */ /* 0x000fe20000000000 */
[--C-:B------:R-:W-:Y:S02]  /*3910*/  @!P3 IMAD.IADD R48, R48, 0x1, -R3.reuse ;  /* 0x000000013030b824 */ /* 0x100fe400078e0a03 */
[----:B------:R-:W-:Y:S02]  /*3920*/  @!P5 IMAD.MOV R92, RZ, RZ, -R92 ;  /* 0x000000ffff5cd224 */ /* 0x000fe400078e0a5c */
[--C-:B------:R-:W-:Y:S01]  /*3930*/  @!P0 IMAD.IADD R94, R94, 0x1, -R3.reuse ;  /* 0x000000015e5e8824 */ /* 0x100fe200078e0a03 */
[C---:B------:R-:W-:Y:S01]  /*3940*/  ISETP.GT.U32.AND P3, PT, R3.reuse, R48, PT ;  /* 0x000000300300720c */ /* 0x040fe20003f64070 */
[----:B------:R-:W-:Y:S02]  /*3950*/  @!P4 IMAD.IADD R52, R52, 0x1, -R3 ;  /* 0x000000013434c824 */ /* 0x000fe400078e0a03 */
[C---:B------:R-:W-:Y:S01]  /*3960*/  IMAD R54, R3.reuse, R51, R56 ;  /* 0x0000003303367224 */ /* 0x040fe200078e0238 */
[----:B------:R-:W-:Y:S01]  /*3970*/  ISETP.GT.U32.AND P0, PT, R3, R94, PT ;  /* 0x0000005e0300720c */ /* 0x000fe20003f04070 */
[----:B------:R-:W-:Y:S01]  /*3980*/  IMAD.HI.U32 R47, R7, R58, RZ ;  /* 0x0000003a072f7227 */ /* 0x000fe200078e00ff */
[----:B------:R-:W-:-:S02]  /*3990*/  ISETP.GT.U32.AND P5, PT, R3, R52, PT ;  /* 0x000000340300720c */ /* 0x000fc40003fa4070 */
[----:B------:R-:W-:Y:S01]  /*39a0*/  IABS R56, R59 ;  /* 0x0000003b00387213 */ /* 0x000fe20000000000 */
[----:B------:R-:W-:Y:S02]  /*39b0*/  IMAD.MOV R47, RZ, RZ, -R47 ;  /* 0x000000ffff2f7224 */ /* 0x000fe400078e0a2f */
[----:B------:R-:W-:Y:S02]  /*39c0*/  VIADD R65, R53, 0x7c ;  /* 0x0000007c35417836 */ /* 0x000fe40000000000 */
[----:B------:R-:W-:-:S03]  /*39d0*/  IMAD.HI.U32 R45, R7, R56, RZ ;  /* 0x00000038072d7227 */ /* 0x000fc600078e00ff */
[----:B------:R-:W-:Y:S01]  /*39e0*/  IABS R62, R65 ;  /* 0x00000041003e7213 */ /* 0x000fe20000000000 */
[----:B------:R-:W-:Y:S01]  /*39f0*/  @!P3 IMAD.IADD R48, R48, 0x1, -R3 ;  /* 0x000000013030b824 */ /* 0x000fe200078e0a03 */
[C---:B------:R-:W-:Y:S01]  /*3a00*/  ISETP.GT.U32.AND P3, PT, R3.reuse, R54, PT ;  /* 0x000000360300720c */ /* 0x040fe20003f64070 */
[C---:B------:R-:W-:Y:S02]  /*3a10*/  IMAD R58, R3.reuse, R47, R58 ;  /* 0x0000002f033a7224 */ /* 0x040fe400078e023a */
[----:B------:R-:W-:Y:S02]  /*3a20*/  IMAD.MOV R45, RZ, RZ, -R45 ;  /* 0x000000ffff2d7224 */ /* 0x000fe400078e0a2d */
[--C-:B------:R-:W-:Y:S01]  /*3a30*/  @!P0 IMAD.IADD R94, R94, 0x1, -R3.reuse ;  /* 0x000000015e5e8824 */ /* 0x100fe200078e0a03 */
[C---:B------:R-:W-:Y:S01]  /*3a40*/  ISETP.GT.U32.AND P0, PT, R3.reuse, R50, PT ;  /* 0x000000320300720c */ /* 0x040fe20003f04070 */
[----:B------:R-:W-:Y:S01]  /*3a50*/  @!P5 IMAD.IADD R52, R52, 0x1, -R3 ;  /* 0x000000013434d824 */ /* 0x000fe200078e0a03 */
[C---:B------:R-:W-:Y:S01]  /*3a60*/  ISETP.GT.U32.AND P5, PT, R3.reuse, R58, PT ;  /* 0x0000003a0300720c */ /* 0x040fe20003fa4070 */
[----:B------:R-:W-:-:S02]  /*3a70*/  IMAD R56, R3, R45, R56 ;  /* 0x0000002d03387224 */ /* 0x000fc400078e0238 */
[----:B------:R-:W-:-:S04]  /*3a80*/  IMAD.HI.U32 R45, R7, R62, RZ ;  /* 0x0000003e072d7227 */ /* 0x000fc800078e00ff */
[C---:B------:R-:W-:Y:S02]  /*3a90*/  VIADD R63, R53.reuse, 0x8c ;  /* 0x0000008c353f7836 */ /* 0x040fe40000000000 */
[----:B------:R-:W-:Y:S02]  /*3aa0*/  VIADD R67, R53, 0x6c ;  /* 0x0000006c35437836 */ /* 0x000fe40000000000 */
[----:B------:R-:W-:Y:S01]  /*3ab0*/  IMAD.MOV R47, RZ, RZ, -R45 ;  /* 0x000000ffff2f7224 */ /* 0x000fe200078e0a2d */
[----:B------:R-:W-:Y:S01]  /*3ac0*/  IABS R60, R63 ;  /* 0x0000003f003c7213 */ /* 0x000fe20000000000 */
[--C-:B------:R-:W-:Y:S01]  /*3ad0*/  @!P3 IMAD.IADD R54, R54, 0x1, -R3.reuse ;  /* 0x000000013636b824 */ /* 0x100fe200078e0a03 */
[----:B------:R-:W-:Y:S01]  /*3ae0*/  IABS R64, R67 ;  /* 0x0000004300407213 */ /* 0x000fe20000000000 */
[C---:B------:R-:W-:Y:S02]  /*3af0*/  IMAD R62, R3.reuse, R47, R62 ;  /* 0x0000002f033e7224 */ /* 0x040fe400078e023e */
[--C-:B------:R-:W-:Y:S01]  /*3b00*/  @!P0 IMAD.IADD R50, R50, 0x1, -R3.reuse ;  /* 0x0000000132328824 */ /* 0x100fe200078e0a03 */
[C---:B------:R-:W-:Y:S01]  /*3b10*/  ISETP.GT.U32.AND P3, PT, R3.reuse, R54, PT ;  /* 0x000000360300720c */ /* 0x040fe20003f64070 */
[----:B------:R-:W-:Y:S01]  /*3b20*/  @!P5 IMAD.IADD R58, R58, 0x1, -R3 ;  /* 0x000000013a3ad824 */ /* 0x000fe200078e0a03 */
[----:B------:R-:W-:Y:S01]  /*3b30*/  ISETP.GT.U32.AND P5, PT, R3, R62, PT ;  /* 0x0000003e0300720c */ /* 0x000fe20003fa4070 */
[----:B------:R-:W-:Y:S01]  /*3b40*/  IMAD.HI.U32 R51, R7, R60, RZ ;  /* 0x0000003c07337227 */ /* 0x000fe200078e00ff */
[----:B------:R-:W-:-:S02]  /*3b50*/  ISETP.GT.U32.AND P4, PT, R3, R50, PT ;  /* 0x000000320300720c */ /* 0x000fc40003f84070 */
[----:B------:R-:W-:Y:S01]  /*3b60*/  ISETP.GE.AND P0, PT, R55, RZ, PT ;  /* 0x000000ff3700720c */ /* 0x000fe20003f06270 */
[----:B------:R-:W-:-:S04]  /*3b70*/  IMAD.HI.U32 R45, R7, R64, RZ ;  /* 0x00000040072d7227 */ /* 0x000fc800078e00ff */
[----:B------:R-:W-:Y:S02]  /*3b80*/  IMAD.MOV R51, RZ, RZ, -R51 ;  /* 0x000000ffff337224 */ /* 0x000fe400078e0a33 */
[----:B------:R-:W-:Y:S02]  /*3b90*/  VIADD R69, R53, 0x5c ;  /* 0x0000005c35457836 */ /* 0x000fe40000000000 */
[----:B------:R-:W-:Y:S02]  /*3ba0*/  IMAD.MOV R45, RZ, RZ, -R45 ;  /* 0x000000ffff2d7224 */ /* 0x000fe400078e0a2d */
[C---:B------:R-:W-:Y:S01]  /*3bb0*/  IMAD R60, R3.reuse, R51, R60 ;  /* 0x00000033033c7224 */ /* 0x040fe200078e023c */
[----:B------:R-:W-:Y:S01]  /*3bc0*/  IABS R66, R69 ;  /* 0x0000004500427213 */ /* 0x000fe20000000000 */
[C---:B------:R-:W-:Y:S02]  /*3bd0*/  IMAD R64, R3.reuse, R45, R64 ;  /* 0x0000002d03407224 */ /* 0x040fe400078e0240 */
[--C-:B------:R-:W-:Y:S01]  /*3be0*/  @!P3 IMAD.IADD R54, R54, 0x1, -R3.reuse ;  /* 0x000000013636b824 */ /* 0x100fe200078e0a03 */
[C---:B------:R-:W-:Y:S01]  /*3bf0*/  ISETP.GT.U32.AND P3, PT, R3.reuse, R60, PT ;  /* 0x0000003c0300720c */ /* 0x040fe20003f64070 */
[----:B------:R-:W-:Y:S01]  /*3c00*/  @!P5 IMAD.IADD R62, R62, 0x1, -R3 ;  /* 0x000000013e3ed824 */ /* 0x000fe200078e0a03 */
[----:B------:R-:W-:Y:S01]  /*3c10*/  ISETP.GT.U32.AND P5, PT, R3, R64, PT ;  /* 0x000000400300720c */ /* 0x000fe20003fa4070 */
[----:B------:R-:W-:-:S04]  /*3c20*/  IMAD.HI.U32 R47, R7, R66, RZ ;  /* 0x00000042072f7227 */ /* 0x000fc800078e00ff */
[----:B------:R-:W-:Y:S01]  /*3c30*/  @!P4 IMAD.IADD R50, R50, 0x1, -R3 ;  /* 0x000000013232c824 */ /* 0x000fe200078e0a03 */
[----:B------:R-:W-:Y:S01]  /*3c40*/  ISETP.GT.U32.AND P4, PT, R3, R56, PT ;  /* 0x000000380300720c */ /* 0x000fe20003f84070 */
[----:B------:R-:W-:Y:S02]  /*3c50*/  IMAD.MOV R47, RZ, RZ, -R47 ;  /* 0x000000ffff2f7224 */ /* 0x000fe400078e0a2f */
[----:B------:R-:W-:Y:S02]  /*3c60*/  VIADD R71, R53, 0x4c ;  /* 0x0000004c35477836 */ /* 0x000fe40000000000 */
[C---:B------:R-:W-:Y:S02]  /*3c70*/  IMAD R66, R3.reuse, R47, R66 ;  /* 0x0000002f03427224 */ /* 0x040fe400078e0242 */
[--C-:B------:R-:W-:Y:S01]  /*3c80*/  @!P3 IMAD.IADD R60, R60, 0x1, -R3.reuse ;  /* 0x000000013c3cb824 */ /* 0x100fe200078e0a03 */
[----:B------:R-:W-:Y:S01]  /*3c90*/  ISETP.GE.AND P3, PT, R70, RZ, PT ;  /* 0x000000ff4600720c */ /* 0x000fe20003f66270 */
[--C-:B------:R-:W-:Y:S01]  /*3ca0*/  @!P5 IMAD.IADD R64, R64, 0x1, -R3.reuse ;  /* 0x000000014040d824 */ /* 0x100fe200078e0a03 */
[----:B------:R-:W-:Y:S01]  /*3cb0*/  ISETP.GT.U32.AND P5, PT, R3, R66, PT ;  /* 0x000000420300720c */ /* 0x000fe20003fa4070 */
[----:B------:R-:W-:Y:S01]  /*3cc0*/  VIADD R73, R53, 0x2c ;  /* 0x0000002c35497836 */ /* 0x000fe20000000000 */
[----:B------:R-:W-:Y:S01]  /*3cd0*/  IABS R68, R71 ;  /* 0x0000004700447213 */ /* 0x000fe20000000000 */
[----:B------:R-:W-:Y:S01]  /*3ce0*/  @!P4 IMAD.IADD R56, R56, 0x1, -R3 ;  /* 0x000000013838c824 */ /* 0x000fe200078e0a03 */
[----:B------:R-:W-:Y:S01]  /*3cf0*/  ISETP.GE.AND P4, PT, R57, RZ, PT ;  /* 0x000000ff3900720c */ /* 0x000fe20003f86270 */
[C---:B------:R-:W-:Y:S01]  /*3d00*/  VIADD R57, R53.reuse, 0x3c ;  /* 0x0000003c35397836 */ /* 0x040fe20000000000 */
[----:B------:R-:W-:Y:S01]  /*3d10*/  IABS R74, R73 ;  /* 0x00000049004a7213 */ /* 0x000fe20000000000 */
[----:B------:R-:W-:-:S02]  /*3d20*/  VIADD R75, R53, 0x1c ;  /* 0x0000001c354b7836 */ /* 0x000fc40000000000 */
[----:B------:R-:W-:Y:S01]  /*3d30*/  IMAD.HI.U32 R51, R7, R68, RZ ;  /* 0x0000004407337227 */ /* 0x000fe200078e00ff */
[----:B------:R-:W-:Y:S02]  /*3d40*/  IABS R70, R57 ;  /* 0x0000003900467213 */ /* 0x000fe40000000000 */
[----:B------:R-:W-:Y:S01]  /*3d50*/  IABS R82, R75 ;  /* 0x0000004b00527213 */ /* 0x000fe20000000000 */
[----:B------:R-:W-:Y:S02]  /*3d60*/  IMAD.MOV R51, RZ, RZ, -R51 ;  /* 0x000000ffff337224 */ /* 0x000fe400078e0a33 */
[----:B------:R-:W-:Y:S01]  /*3d70*/  @!P5 IMAD.IADD R66, R66, 0x1, -R3 ;  /* 0x000000014242d824 */ /* 0x000fe200078e0a03 */
[C---:B------:R-:W-:Y:S01]  /*3d80*/  ISETP.GT.U32.AND P5, PT, R3.reuse, R58, PT ;  /* 0x0000003a0300720c */ /* 0x040fe20003fa4070 */
[----:B------:R-:W-:Y:S01]  /*3d90*/  @!P3 IMAD.MOV R94, RZ, RZ, -R94 ;  /* 0x000000ffff5eb224 */ /* 0x000fe200078e0a5e */
[----:B------:R-:W-:Y:S01]  /*3da0*/  ISETP.GT.U32.AND P3, PT, R3, R56, PT ;  /* 0x000000380300720c */ /* 0x000fe20003f64070 */
[----:B------:R-:W-:-:S02]  /*3db0*/  VIADD R53, R53, 0xc ;  /* 0x0000000c35357836 */ /* 0x000fc40000000000 */
[----:B------:R-:W-:-:S03]  /*3dc0*/  IMAD.HI.U32 R45, R7, R70, RZ ;  /* 0x00000046072d7227 */ /* 0x000fc600078e00ff */
[----:B------:R-:W-:Y:S01]  /*3dd0*/  IABS R90, R53 ;  /* 0x00000035005a7213 */ /* 0x000fe20000000000 */
[----:B------:R-:W-:-:S04]  /*3de0*/  IMAD.HI.U32 R47, R7, R74, RZ ;  /* 0x0000004a072f7227 */ /* 0x000fc800078e00ff */
[----:B------:R-:W-:Y:S01]  /*3df0*/  @!P1 IMAD.MOV R48, RZ, RZ, -R48 ;  /* 0x000000ffff309224 */ /* 0x000fe200078e0a30 */
[C---:B------:R-:W-:Y:S01]  /*3e00*/  ISETP.GT.U32.AND P1, PT, R3.reuse, R60, PT ;  /* 0x0000003c0300720c */ /* 0x040fe20003f24070 */
[----:B------:R-:W-:Y:S02]  /*3e10*/  IMAD R68, R3, R51, R68 ;  /* 0x0000003303447224 */ /* 0x000fe400078e0244 */
[----:B------:R-:W-:-:S04]  /*3e20*/  IMAD.HI.U32 R51, R7, R82, RZ ;  /* 0x0000005207337227 */ /* 0x000fc800078e00ff */
[----:B------:R-:W-:Y:S02]  /*3e30*/  IMAD.MOV R45, RZ, RZ, -R45 ;  /* 0x000000ffff2d7224 */ /* 0x000fe400078e0a2d */
[----:B------:R-:W-:Y:S02]  /*3e40*/  IMAD.MOV R47, RZ, RZ, -R47 ;  /* 0x000000ffff2f7224 */ /* 0x000fe400078e0a2f */
[----:B------:R-:W-:Y:S02]  /*3e50*/  IMAD.MOV R51, RZ, RZ, -R51 ;  /* 0x000000ffff337224 */ /* 0x000fe400078e0a33 */
[C---:B------:R-:W-:Y:S02]  /*3e60*/  IMAD R70, R3.reuse, R45, R70 ;  /* 0x0000002d03467224 */ /* 0x040fe400078e0246 */
[C---:B------:R-:W-:Y:S02]  /*3e70*/  IMAD R74, R3.reuse, R47, R74 ;  /* 0x0000002f034a7224 */ /* 0x040fe400078e024a */
[----:B------:R-:W-:Y:S01]  /*3e80*/  @!P2 IMAD.MOV R50, RZ, RZ, -R50 ;  /* 0x000000ffff32a224 */ /* 0x000fe200078e0a32 */
[C---:B------:R-:W-:Y:S01]  /*3e90*/  ISETP.GT.U32.AND P2, PT, R3.reuse, R62, PT ;  /* 0x0000003e0300720c */ /* 0x040fe20003f44070 */
[----:B------:R-:W-:Y:S01]  /*3ea0*/  @!P0 IMAD.MOV R52, RZ, RZ, -R52 ;  /* 0x000000ffff348224 */ /* 0x000fe200078e0a34 */
[----:B------:R-:W-:Y:S01]  /*3eb0*/  ISETP.GT.U32.AND P0, PT, R3, R64, PT ;  /* 0x000000400300720c */ /* 0x000fe20003f04070 */
[----:B------:R-:W-:-:S04]  /*3ec0*/  IMAD.HI.U32 R55, R7, R90, RZ ;  /* 0x0000005a07377227 */ /* 0x000fc800078e00ff */
[C---:B------:R-:W-:Y:S02]  /*3ed0*/  IMAD R82, R3.reuse, R51, R82 ;  /* 0x0000003303527224 */ /* 0x040fe400078e0252 */
[----:B------:R-:W-:Y:S01]  /*3ee0*/  @!P6 IMAD.MOV R46, RZ, RZ, -R46 ;  /* 0x000000ffff2ee224 */ /* 0x000fe200078e0a2e */
[C---:B------:R-:W-:Y:S01]  /*3ef0*/  ISETP.GT.U32.AND P6, PT, R3.reuse, R66, PT ;  /* 0x000000420300720c */ /* 0x040fe20003fc4070 */
[----:B------:R-:W-:Y:S01]  /*3f00*/  @!P4 IMAD.MOV R54, RZ, RZ, -R54 ;  /* 0x000000ffff36c224 */ /* 0x000fe200078e0a36 */
[C---:B------:R-:W-:Y:S01]  /*3f10*/  ISETP.GT.U32.AND P4, PT, R3.reuse, R68, PT ;  /* 0x000000440300720c */ /* 0x040fe20003f84070 */
[--C-:B------:R-:W-:Y:S01]  /*3f20*/  @!P3 IMAD.IADD R56, R56, 0x1, -R3.reuse ;  /* 0x000000013838b824 */ /* 0x100fe200078e0a03 */
[C---:B------:R-:W-:Y:S01]  /*3f30*/  ISETP.GT.U32.AND P3, PT, R3.reuse, R70, PT ;  /* 0x000000460300720c */ /* 0x040fe20003f64070 */
[----:B------:R-:W-:Y:S01]  /*3f40*/  @!P5 IMAD.IADD R58, R58, 0x1, -R3 ;  /* 0x000000013a3ad824 */ /* 0x000fe200078e0a03 */
[----:B------:R-:W-:Y:S01]  /*3f50*/  ISETP.GT.U32.AND P5, PT, R3, R74, PT ;  /* 0x0000004a0300720c */ /* 0x000fe20003fa4070 */
[----:B------:R-:W-:-:S04]  /*3f60*/  IMAD.HI.U32 R7, R7, R96, RZ ;  /* 0x0000006007077227 */ /* 0x000fc800078e00ff */
[----:B------:R-:W-:Y:S02]  /*3f70*/  IMAD.MOV R55, RZ, RZ, -R55 ;  /* 0x000000ffff377224 */ /* 0x000fe400078e0a37 */
[----:B------:R-:W-:Y:S01]  /*3f80*/  @!P1 IMAD.IADD R60, R60, 0x1, -R3 ;  /* 0x000000013c3c9824 */ /* 0x000fe200078e0a03 */
[C---:B------:R-:W-:Y:S01]  /*3f90*/  ISETP.GT.U32.AND P1, PT, R3.reuse, R82, PT ;  /* 0x000000520300720c */ /* 0x040fe20003f24070 */
[----:B------:R-:W-:Y:S02]  /*3fa0*/  IMAD.MOV R7, RZ, RZ, -R7 ;  /* 0x000000ffff077224 */ /* 0x000fe400078e0a07 */
[C---:B------:R-:W-:Y:S02]  /*3fb0*/  IMAD R90, R3.reuse, R55, R90 ;  /* 0x00000037035a7224 */ /* 0x040fe400078e025a */
[C---:B------:R-:W-:Y:S01]  /*3fc0*/  IMAD R96, R3.reuse, R7, R96 ;  /* 0x0000000703607224 */ /* 0x040fe200078e0260 */
[----:B------:R-:W-:Y:S01]  /*3fd0*/  SHF.R.U32.HI R7, RZ, 0x5, R152 ;  /* 0x00000005ff077819 */ /* 0x000fe20000011698 */
[--C-:B------:R-:W-:Y:S01]  /*3fe0*/  @!P2 IMAD.IADD R62, R62, 0x1, -R3.reuse ;  /* 0x000000013e3ea824 */ /* 0x100fe200078e0a03 */
[----:B------:R-:W-:Y:S01]  /*3ff0*/  ISETP.GT.U32.AND P2, PT, R3, R90, PT ;  /* 0x0000005a0300720c */ /* 0x000fe20003f44070 */
[--C-:B------:R-:W-:Y:S01]  /*4000*/  @!P0 IMAD.IADD R64, R64, 0x1, -R3.reuse ;  /* 0x0000000140408824 */ /* 0x100fe200078e0a03 */
[----:B------:R-:W-:Y:S01]  /*4010*/  ISETP.GE.AND P0, PT, R59, RZ, PT ;  /* 0x000000ff3b00720c */ /* 0x000fe20003f06270 */
[--C-:B------:R-:W-:Y:S01]  /*4020*/  @!P6 IMAD.IADD R66, R66, 0x1, -R3.reuse ;  /* 0x000000014242e824 */ /* 0x100fe200078e0a03 */
[----:B------:R-:W-:Y:S01]  /*4030*/  ISETP.GT.U32.AND P6, PT, R3, R96, PT ;  /* 0x000000600300720c */ /* 0x000fe20003fc4070 */
[--C-:B------:R-:W-:Y:S01]  /*4040*/  @!P4 IMAD.IADD R68, R68, 0x1, -R3.reuse ;  /* 0x000000014444c824 */ /* 0x100fe200078e0a03 */
[----:B------:R-:W-:Y:S01]  /*4050*/  ISETP.GE.AND P4, PT, R61, RZ, PT ;  /* 0x000000ff3d00720c */ /* 0x000fe20003f86270 */
        /* <DEDUP_REMOVED lines=8> */
[----:B------:R-:W-:Y:S01]  /*40e0*/  @!P0 IMAD.MOV R56, RZ, RZ, -R56 ;  /* 0x000000ffff388224 */ /* 0x000fe200078e0a38 */
[C---:B------:R-:W-:Y:S01]  /*40f0*/  ISETP.GT.U32.AND P0, PT, R3.reuse, R68, PT ;  /* 0x000000440300720c */ /* 0x040fe20003f04070 */
[--C-:B------:R-:W-:Y:S01]  /*4100*/  @!P6 IMAD.IADD R96, R96, 0x1, -R3.reuse ;  /* 0x000000016060e824 */ /* 0x100fe200078e0a03 */
[C---:B------:R-:W-:Y:S01]  /*4110*/  ISETP.GT.U32.AND P6, PT, R3.reuse, R90, PT ;  /* 0x0000005a0300720c */ /* 0x040fe20003fc4070 */
[----:B------:R-:W-:Y:S01]  /*4120*/  @!P4 IMAD.MOV R58, RZ, RZ, -R58 ;  /* 0x000000ffff3ac224 */ /* 0x000fe200078e0a3a */
[C---:B------:R-:W-:Y:S01]  /*4130*/  ISETP.GT.U32.AND P4, PT, R3.reuse, R70, PT ;  /* 0x000000460300720c */ /* 0x040fe20003f84070 */
[----:B------:R-:W-:Y:S01]  /*4140*/  @!P3 IMAD.MOV R60, RZ, RZ, -R60 ;  /* 0x000000ffff3cb224 */ /* 0x000fe200078e0a3c */
[C---:B------:R-:W-:Y:S01]  /*4150*/  ISETP.GT.U32.AND P3, PT, R3.reuse, R74, PT ;  /* 0x0000004a0300720c */ /* 0x040fe20003f64070 */
[----:B------:R-:W-:Y:S01]  /*4160*/  @!P5 IMAD.MOV R62, RZ, RZ, -R62 ;  /* 0x000000ffff3ed224 */ /* 0x000fe200078e0a3e */
[C---:B------:R-:W-:Y:S01]  /*4170*/  ISETP.GT.U32.AND P5, PT, R3.reuse, R82, PT ;  /* 0x000000520300720c */ /* 0x040fe20003fa4070 */
[----:B------:R-:W-:Y:S01]  /*4180*/  @!P1 IMAD.MOV R64, RZ, RZ, -R64 ;  /* 0x000000ffff409224 */ /* 0x000fe200078e0a40 */
[----:B------:R-:W-:Y:S01]  /*4190*/  ISETP.GT.U32.AND P1, PT, R3, R96, PT ;  /* 0x000000600300720c */ /* 0x000fe20003f24070 */
[----:B------:R-:W-:Y:S01]  /*41a0*/  @!P2 IMAD.MOV R66, RZ, RZ, -R66 ;  /* 0x000000ffff42a224 */ /* 0x000fe200078e0a42 */
        /* <DEDUP_REMOVED lines=11> */
[----:B------:R-:W-:Y:S01]  /*4260*/  @!P1 IMAD.IADD R96, R96, 0x1, -R3 ;  /* 0x0000000160609824 */ /* 0x000fe200078e0a03 */
[----:B------:R-:W-:Y:S01]  /*4270*/  R2UR UR16, R7 ;  /* 0x00000000071072ca */ /* 0x000fe200000e0000 */
[----:B------:R-:W-:Y:S01]  /*4280*/  @!P2 IMAD.MOV R68, RZ, RZ, -R68 ;  /* 0x000000ffff44a224 */ /* 0x000fe200078e0a44 */
[----:B------:R-:W-:Y:S01]  /*4290*/  ISETP.NE.AND P1, PT, R49, RZ, PT ;  /* 0x000000ff3100720c */ /* 0x000fe20003f25270 */
[----:B------:R-:W-:Y:S01]  /*42a0*/  @!P0 IMAD.MOV R70, RZ, RZ, -R70 ;  /* 0x000000ffff468224 */ /* 0x000fe200078e0a46 */
[----:B------:R-:W-:Y:S01]  /*42b0*/  LOP3.LUT R7, RZ, R49, RZ, 0x33, !PT ;  /* 0x00000031ff077212 */ /* 0x000fe200078e33ff */
[----:B------:R-:W-:Y:S01]  /*42c0*/  @!P6 IMAD.MOV R96, RZ, RZ, -R96 ;  /* 0x000000ffff60e224 */ /* 0x000fe200078e0a60 */
[----:B------:R-:W-:Y:S01]  /*42d0*/  IADD3 R3, P0, R2, UR6, RZ ;  /* 0x0000000602037c10 */ /* 0x000fe2000ff1e0ff */
[----:B------:R-:W-:Y:S01]  /*42e0*/  @!P4 IMAD.MOV R74, RZ, RZ, -R74 ;  /* 0x000000ffff4ac224 */ /* 0x000fe200078e0a4a */
[C---:B------:R-:W-:Y:S01]  /*42f0*/  SEL R10, R7.reuse, R10, !P1 ;  /* 0x0000000a070a7207 */ /* 0x040fe20004800000 */
[----:B------:R-:W-:Y:S01]  /*4300*/  @!P3 IMAD.MOV R82, RZ, RZ, -R82 ;  /* 0x000000ffff52b224 */ /* 0x000fe200078e0a52 */
[C---:B------:R-:W-:Y:S01]  /*4310*/  SEL R46, R7.reuse, R46, !P1 ;  /* 0x0000002e072e7207 */ /* 0x040fe20004800000 */
[----:B------:R-:W-:Y:S01]  /*4320*/  @!P5 IMAD.MOV R90, RZ, RZ, -R90 ;  /* 0x000000ffff5ad224 */ /* 0x000fe200078e0a5a */
[C---:B------:R-:W-:Y:S01]  /*4330*/  SEL R48, R7.reuse, R48, !P1 ;  /* 0x0000003007307207 */ /* 0x040fe20004800000 */
[----:B------:R-:W-:Y:S01]  /*4340*/  IMAD R232, R10, UR4, RZ ;  /* 0x000000040ae87c24 */ /* 0x000fe2000f8e02ff */
[C---:B------:R-:W-:Y:S01]  /*4350*/  SEL R9, R7.reuse, R9, !P1 ;  /* 0x0000000907097207 */ /* 0x040fe20004800000 */
[----:B------:R-:W-:Y:S01]  /*4360*/  IMAD R46, R46, UR4, RZ ;  /* 0x000000042e2e7c24 */ /* 0x000fe2000f8e02ff */
[C---:B------:R-:W-:Y:S01]  /*4370*/  SEL R8, R7.reuse, R8, !P1 ;  /* 0x0000000807087207 */ /* 0x040fe20004800000 */
[----:B------:R-:W-:Y:S01]  /*4380*/  IMAD R48, R48, UR4, RZ ;  /* 0x0000000430307c24 */ /* 0x000fe2000f8e02ff */
[----:B------:R-:W-:Y:S01]  /*4390*/  SEL R11, R7, R11, !P1 ;  /* 0x0000000b070b7207 */ /* 0x000fe20004800000 */
[----:B------:R-:W-:Y:S01]  /*43a0*/  IMAD R226, R9, UR4, RZ ;  /* 0x0000000409e27c24 */ /* 0x000fe2000f8e02ff */
[C---:B------:R-:W-:Y:S01]  /*43b0*/  SEL R12, R7.reuse, R12, !P1 ;  /* 0x0000000c070c7207 */ /* 0x040fe20004800000 */
[----:B------:R-:W-:Y:S01]  /*43c0*/  IMAD R228, R8, UR4, RZ ;  /* 0x0000000408e47c24 */ /* 0x000fe2000f8e02ff */
[----:B------:R-:W-:Y:S01]  /*43d0*/  SEL R14, R7, R14, !P1 ;  /* 0x0000000e070e7207 */ /* 0x000fe20004800000 */
[----:B------:R-:W-:Y:S01]  /*43e0*/  IMAD R234, R11, UR4, RZ ;  /* 0x000000040bea7c24 */ /* 0x000fe2000f8e02ff */
[C---:B------:R-:W-:Y:S01]  /*43f0*/  SEL R15, R7.reuse, R15, !P1 ;  /* 0x0000000f070f7207 */ /* 0x040fe20004800000 */
[----:B------:R-:W-:Y:S01]  /*4400*/  IMAD R236, R12, UR4, RZ ;  /* 0x000000040cec7c24 */ /* 0x000fe2000f8e02ff */
[C---:B------:R-:W-:Y:S01]  /*4410*/  SEL R50, R7.reuse, R50, !P1 ;  /* 0x0000003207327207 */ /* 0x040fe20004800000 */
[----:B------:R-:W-:Y:S01]  /*4420*/  IMAD R14, R14, UR4, RZ ;  /* 0x000000040e0e7c24 */ /* 0x000fe2000f8e02ff */
[----:B------:R-:W-:Y:S01]  /*4430*/  LEA.HI.X.SX32 R2, R2, UR7, 0x1, P0 ;  /* 0x0000000702027c11 */ /* 0x000fe200080f0eff */
[----:B------:R-:W-:Y:S01]  /*4440*/  ULDC.64 UR6, c[0x0][0x218] ;  /* 0x0000860000067ab9 */ /* 0x000fe20000000a00 */
[----:B------:R-:W-:Y:S01]  /*4450*/  SEL R13, R7, R13, !P1 ;  /* 0x0000000d070d7207 */ /* 0x000fe20004800000 */
[----:B------:R-:W-:Y:S01]  /*4460*/  IMAD R15, R15, UR4, RZ ;  /* 0x000000040f0f7c24 */ /* 0x000fe2000f8e02ff */
[C---:B------:R-:W-:Y:S01]  /*4470*/  SEL R16, R7.reuse, R16, !P1 ;  /* 0x0000001007107207 */ /* 0x040fe20004800000 */
[----:B------:R-:W-:Y:S01]  /*4480*/  IMAD R50, R50, UR4, RZ ;  /* 0x0000000432327c24 */ /* 0x000fe2000f8e02ff */
[----:B------:R-:W-:Y:S01]  /*4490*/  SEL R52, R7, R52, !P1 ;  /* 0x0000003407347207 */ /* 0x000fe20004800000 */
[----:B------:R-:W-:Y:S01]  /*44a0*/  IMAD R13, R13, UR4, RZ ;  /* 0x000000040d0d7c24 */ /* 0x000fe2000f8e02ff */
[----:B------:R-:W-:Y:S01]  /*44b0*/  SEL R54, R7, R54, !P1 ;  /* 0x0000003607367207 */ /* 0x000fe20004800000 */
[----:B------:R-:W-:Y:S01]  /*44c0*/  IMAD R16, R16, UR4, RZ ;  /* 0x0000000410107c24 */ /* 0x000fe2000f8e02ff */
[----:B------:R-:W-:Y:S01]  /*44d0*/  SHF.R.S32.HI R221, RZ, 0x1f, R46 ;  /* 0x0000001fffdd7819 */ /* 0x000fe2000001142e */
[----:B------:R-:W-:Y:S01]  /*44e0*/  IMAD R52, R52, UR4, RZ ;  /* 0x0000000434347c24 */ /* 0x000fe2000f8e02ff */
[----:B------:R-:W-:Y:S01]  /*44f0*/  IADD3 R222, P2, R46, UR6, RZ ;  /* 0x000000062ede7c10 */ /* 0x000fe2000ff5e0ff */
[----:B------:R-:W-:Y:S01]  /*4500*/  IMAD R54, R54, UR4, RZ ;  /* 0x0000000436367c24 */ /* 0x000fe2000f8e02ff */
[----:B------:R-:W-:-:S02]  /*4510*/  SHF.R.S32.HI R229, RZ, 0x1f, R48 ;  /* 0x0000001fffe57819 */ /* 0x000fc40000011430 */
[----:B------:R-:W-:Y:S02]  /*4520*/  CS2R R46, SRZ ;  /* 0x00000000002e7805 */ /* 0x000fe4000001ff00 */
[----:B------:R-:W-:Y:S02]  /*4530*/  IADD3 R230, P5, R48, UR6, RZ ;  /* 0x0000000630e67c10 */ /* 0x000fe4000ffbe0ff */
[----:B------:R-:W-:Y:S02]  /*4540*/  CS2R R48, SRZ ;  /* 0x0000000000307805 */ /* 0x000fe4000001ff00 */
[----:B------:R-:W-:Y:S02]  /*4550*/  SHF.R.S32.HI R231, RZ, 0x1f, R232 ;  /* 0x0000001fffe77819 */ /* 0x000fe400000114e8 */
[C---:B------:R-:W-:Y:S02]  /*4560*/  SEL R6, R7.reuse, R6, !P1 ;  /* 0x0000000607067207 */ /* 0x040fe40004800000 */
[----:B------:R-:W-:-:S02]  /*4570*/  SEL R17, R7, R17, !P1 ;  /* 0x0000001107117207 */ /* 0x000fc40004800000 */
        /* <DEDUP_REMOVED lines=70> */
[----:B------:R-:W-:-:S02]  /*49e0*/  SEL R4, R7, R94, !P1 ;  /* 0x0000005e07047207 */ /* 0x000fc40004800000 */
[----:B------:R-:W-:Y:S02]  /*49f0*/  CS2R R78, SRZ ;  /* 0x00000000004e7805 */ /* 0x000fe4000001ff00 */
        /* <DEDUP_REMOVED lines=24> */
[----:B------:R-:W-:Y:S01]  /*4b80*/  SHF.R.S32.HI R225, RZ, 0x1f, R226 ;  /* 0x0000001fffe17819 */ /* 0x000fe200000114e2 */
[----:B------:R-:W-:Y:S01]  /*4b90*/  IMAD R7, R88, UR4, RZ ;  /* 0x0000000458077c24 */ /* 0x000fe2000f8e02ff */
[----:B------:R-:W-:Y:S01]  /*4ba0*/  IADD3 R232, P4, R232, UR6, RZ ;  /* 0x00000006e8e87c10 */ /* 0x000fe2000ff9e0ff */
[----:B------:R-:W-:Y:S01]  /*4bb0*/  IMAD R90, R90, UR4, RZ ;  /* 0x000000045a5a7c24 */ /* 0x000fe2000f8e02ff */
[----:B------:R-:W-:Y:S01]  /*4bc0*/  IADD3 R226, P1, R226, UR6, RZ ;  /* 0x00000006e2e27c10 */ /* 0x000fe2000ff3e0ff */
[----:B------:R-:W-:Y:S01]  /*4bd0*/  IMAD R11, R96, UR4, RZ ;  /* 0x00000004600b7c24 */ /* 0x000fe2000f8e02ff */
[----:B------:R-:W-:Y:S01]  /*4be0*/  SHF.R.S32.HI R227, RZ, 0x1f, R228 ;  /* 0x0000001fffe37819 */ /* 0x000fe200000114e4 */
[----:B------:R-:W-:Y:S01]  /*4bf0*/  UIADD3 UR4, UR12, 0x4000, URZ ;  /* 0x000040000c047890 */ /* 0x000fe2000fffe03f */
[----:B------:R-:W-:-:S02]  /*4c00*/  IADD3 R228, P0, R228, UR6, RZ ;  /* 0x00000006e4e47c10 */ /* 0x000fc4000ff1e0ff */
[----:B------:R-:W-:Y:S02]  /*4c10*/  CS2R R80, SRZ ;  /* 0x0000000000507805 */ /* 0x000fe4000001ff00 */
[----:B------:R-:W-:Y:S01]  /*4c20*/  SHF.R.S32.HI R233, RZ, 0x1f, R234 ;  /* 0x0000001fffe97819 */ /* 0x000fe200000114ea */
[----:B------:R-:W-:Y:S01]  /*4c30*/  USHF.R.U32.HI UR4, URZ, 0x4, UR4 ;  /* 0x000000043f047899 */ /* 0x000fe20008011604 */
[----:B------:R-:W-:Y:S02]  /*4c40*/  IADD3.X R221, R221, UR7, RZ, P2, !PT ;  /* 0x00000007dddd7c10 */ /* 0x000fe400097fe4ff */
[----:B------:R-:W-:Y:S02]  /*4c50*/  CS2R R84, SRZ ;  /* 0x0000000000547805 */ /* 0x000fe4000001ff00 */
[----:B------:R-:W-:Y:S01]  /*4c60*/  SHF.R.S32.HI R235, RZ, 0x1f, R236 ;  /* 0x0000001fffeb7819 */ /* 0x000fe200000114ec */
[----:B------:R-:W-:Y:S01]  /*4c70*/  USGXT.U32 UR4, UR4, 0xe ;  /* 0x0000000e0404789a */ /* 0x000fe20008000000 */
[----:B------:R-:W-:-:S02]  /*4c80*/  IADD3.X R229, R229, UR7, RZ, P5, !PT ;  /* 0x00000007e5e57c10 */ /* 0x000fc4000affe4ff */
[----:B------:R-:W-:Y:S02]  /*4c90*/  CS2R R86, SRZ ;  /* 0x0000000000567805 */ /* 0x000fe4000001ff00 */
[----:B------:R-:W-:Y:S02]  /*4ca0*/  IADD3 R234, P3, R234, UR6, RZ ;  /* 0x00000006eaea7c10 */ /* 0x000fe4000ff7e0ff */
[----:B------:R-:W-:Y:S02]  /*4cb0*/  CS2R R88, SRZ ;  /* 0x0000000000587805 */ /* 0x000fe4000001ff00 */
[----:B------:R-:W-:Y:S02]  /*4cc0*/  IADD3 R236, P2, R236, UR6, RZ ;  /* 0x00000006ecec7c10 */ /* 0x000fe4000ff5e0ff */
[----:B------:R-:W-:Y:S02]  /*4cd0*/  CS2R R92, SRZ ;  /* 0x00000000005c7805 */ /* 0x000fe4000001ff00 */
[----:B------:R-:W-:-:S02]  /*4ce0*/  SHF.R.S32.HI R241, RZ, 0x1f, R14 ;  /* 0x0000001ffff17819 */ /* 0x000fc4000001140e */
[----:B------:R-:W-:Y:S02]  /*4cf0*/  CS2R R94, SRZ ;  /* 0x00000000005e7805 */ /* 0x000fe4000001ff00 */
[----:B------:R-:W-:Y:S02]  /*4d00*/  IADD3 R242, P5, R14, UR6, RZ ;  /* 0x000000060ef27c10 */ /* 0x000fe4000ffbe0ff */
[----:B------:R-:W-:Y:S02]  /*4d10*/  CS2R R96, SRZ ;  /* 0x0000000000607805 */ /* 0x000fe4000001ff00 */
[----:B------:R-:W-:Y:S01]  /*4d20*/  IADD3.X R231, R231, UR7, RZ, P4, !PT ;  /* 0x00000007e7e77c10 */ /* 0x000fe2000a7fe4ff */
[----:B------:R-:W-:Y:S01]  /*4d30*/  UMOV UR10, UR4 ;  /* 0x00000004000a7c82 */ /* 0x000fe20008000000 */
[----:B------:R-:W-:Y:S02]  /*4d40*/  IADD3.X R225, R225, UR7, RZ, P1, !PT ;  /* 0x00000007e1e17c10 */ /* 0x000fe40008ffe4ff */
[----:B------:R-:W-:-:S02]  /*4d50*/  SHF.R.S32.HI R243, RZ, 0x1f, R15 ;  /* 0x0000001ffff37819 */ /* 0x000fc4000001140f */
[----:B------:R-:W-:Y:S02]  /*4d60*/  IADD3 R244, P4, R15, UR6, RZ ;  /* 0x000000060ff47c10 */ /* 0x000fe4000ff9e0ff */
[----:B------:R-:W-:Y:S02]  /*4d70*/  SHF.R.S32.HI R237, RZ, 0x1f, R50 ;  /* 0x0000001fffed7819 */ /* 0x000fe40000011432 */
[----:B------:R-:W-:Y:S02]  /*4d80*/  IADD3 R238, P1, R50, UR6, RZ ;  /* 0x0000000632ee7c10 */ /* 0x000fe4000ff3e0ff */
[----:B------:R-:W-:Y:S02]  /*4d90*/  CS2R R50, SRZ ;  /* 0x0000000000327805 */ /* 0x000fe4000001ff00 */
[----:B------:R-:W-:Y:S02]  /*4da0*/  IADD3.X R227, R227, UR7, RZ, P0, !PT ;  /* 0x00000007e3e37c10 */ /* 0x000fe400087fe4ff */
[----:B------:R-:W-:-:S02]  /*4db0*/  SHF.R.S32.HI R239, RZ, 0x1f, R13 ;  /* 0x0000001fffef7819 */ /* 0x000fc4000001140d */
[----:B------:R-:W-:Y:S02]  /*4dc0*/  IADD3 R240, P0, R13, UR6, RZ ;  /* 0x000000060df07c10 */ /* 0x000fe4000ff1e0ff */
[----:B------:R-:W-:Y:S02]  /*4dd0*/  IADD3.X R233, R233, UR7, RZ, P3, !PT ;  /* 0x00000007e9e97c10 */ /* 0x000fe40009ffe4ff */
[----:B------:R-:W-:Y:S02]  /*4de0*/  IADD3.X R235, R235, UR7, RZ, P2, !PT ;  /* 0x00000007ebeb7c10 */ /* 0x000fe400097fe4ff */
[----:B------:R-:W-:Y:S02]  /*4df0*/  IADD3.X R241, R241, UR7, RZ, P5, !PT ;  /* 0x00000007f1f17c10 */ /* 0x000fe4000affe4ff */
[----:B------:R-:W-:Y:S02]  /*4e00*/  SHF.R.S32.HI R245, RZ, 0x1f, R52 ;  /* 0x0000001ffff57819 */ /* 0x000fe40000011434 */
[----:B------:R-:W-:-:S02]  /*4e10*/  IADD3 R246, P3, R52, UR6, RZ ;  /* 0x0000000634f67c10 */ /* 0x000fc4000ff7e0ff */
[----:B------:R-:W-:Y:S02]  /*4e20*/  CS2R R52, SRZ ;  /* 0x0000000000347805 */ /* 0x000fe4000001ff00 */
[----:B------:R-:W-:Y:S02]  /*4e30*/  SHF.R.S32.HI R247, RZ, 0x1f, R16 ;  /* 0x0000001ffff77819 */ /* 0x000fe40000011410 */
[----:B------:R-:W-:Y:S02]  /*4e40*/  IADD3 R248, P2, R16, UR6, RZ ;  /* 0x0000000610f87c10 */ /* 0x000fe4000ff5e0ff */
[----:B------:R-:W-:Y:S02]  /*4e50*/  IADD3 R15, P5, R54, UR6, RZ ;  /* 0x00000006360f7c10 */ /* 0x000fe4000ffbe0ff */
[----:B------:R-:W-:Y:S02]  /*4e60*/  IADD3.X R243, R243, UR7, RZ, P4, !PT ;  /* 0x00000007f3f37c10 */ /* 0x000fe4000a7fe4ff */
[----:B------:R-:W-:Y:S01]  /*4e70*/  IADD3.X R237, R237, UR7, RZ, P1, !PT ;  /* 0x00000007eded7c10 */ /* 0x000fe20008ffe4ff */
[----:B------:R-:W-:Y:S01]  /*4e80*/  STL [R1+0x204], R15 ;  /* 0x0002040f01007387 */ /* 0x000fe20000100800 */
[----:B------:R-:W-:-:S02]  /*4e90*/  IADD3 R16, P4, R19, UR6, RZ ;  /* 0x0000000613107c10 */ /* 0x000fc4000ff9e0ff */
[----:B------:R-:W-:Y:S02]  /*4ea0*/  SHF.R.S32.HI R249, RZ, 0x1f, R17 ;  /* 0x0000001ffff97819 */ /* 0x000fe40000011411 */
[----:B------:R-:W-:Y:S01]  /*4eb0*/  IADD3 R250, P1, R17, UR6, RZ ;  /* 0x0000000611fa7c10 */ /* 0x000fe2000ff3e0ff */
[----:B------:R0:W-:Y:S01]  /*4ec0*/  STL [R1+0x20c], R16 ;  /* 0x00020c1001007387 */ /* 0x0001e20000100800 */
[----:B------:R-:W-:Y:S02]  /*4ed0*/  IADD3.X R239, R239, UR7, RZ, P0, !PT ;  /* 0x00000007efef7c10 */ /* 0x000fe400087fe4ff */
[----:B------:R-:W-:Y:S02]  /*4ee0*/  SHF.R.S32.HI R251, RZ, 0x1f, R18 ;  /* 0x0000001ffffb7819 */ /* 0x000fe40000011412 */
[----:B------:R-:W-:Y:S02]  /*4ef0*/  IADD3 R252, P0, R18, UR6, RZ ;  /* 0x0000000612fc7c10 */ /* 0x000fe4000ff1e0ff */
[----:B------:R-:W-:-:S02]  /*4f00*/  IADD3.X R245, R245, UR7, RZ, P3, !PT ;  /* 0x00000007f5f57c10 */ /* 0x000fc40009ffe4ff */
[----:B------:R-:W-:Y:S02]  /*4f10*/  SHF.R.S32.HI R13, RZ, 0x1f, R54 ;  /* 0x0000001fff0d7819 */ /* 0x000fe40000011436 */
[----:B------:R-:W-:Y:S02]  /*4f20*/  CS2R R54, SRZ ;  /* 0x0000000000367805 */ /* 0x000fe4000001ff00 */
[----:B------:R-:W-:Y:S02]  /*4f30*/  IADD3 R17, P3, R20, UR6, RZ ;  /* 0x0000000614117c10 */ /* 0x000fe4000ff7e0ff */
[----:B------:R-:W-:Y:S02]  /*4f40*/  IADD3.X R247, R247, UR7, RZ, P2, !PT ;  /* 0x00000007f7f77c10 */ /* 0x000fe400097fe4ff */
[----:B------:R-:W-:Y:S01]  /*4f50*/  SHF.R.S32.HI R14, RZ, 0x1f, R19 ;  /* 0x0000001fff0e7819 */ /* 0x000fe20000011413 */
[----:B------:R1:W-:Y:S01]  /*4f60*/  STL [R1+0x214], R17 ;  /* 0x0002141101007387 */ /* 0x0003e20000100800 */
[----:B------:R-:W-:-:S02]  /*4f70*/  IADD3 R18, P2, R21, UR6, RZ ;  /* 0x0000000615127c10 */ /* 0x000fc4000ff5e0ff */
[----:B------:R-:W-:Y:S02]  /*4f80*/  IADD3.X R249, R249, UR7, RZ, P1, !PT ;  /* 0x00000007f9f97c10 */ /* 0x000fe40008ffe4ff */
[----:B0-----:R-:W-:Y:S01]  /*4f90*/  SHF.R.S32.HI R16, RZ, 0x1f, R21 ;  /* 0x0000001fff107819 */ /* 0x001fe20000011415 */
[----:B------:R0:W-:Y:S01]  /*4fa0*/  STL [R1+0x21c], R18 ;  /* 0x00021c1201007387 */ /* 0x0001e20000100800 */
[----:B------:R-:W-:Y:S02]  /*4fb0*/  IADD3 R19, P1, R56, UR6, RZ ;  /* 0x0000000638137c10 */ /* 0x000fe4000ff3e0ff */
[----:B------:R-:W-:Y:S02]  /*4fc0*/  IADD3.X R251, R251, UR7, RZ, P0, !PT ;  /* 0x00000007fbfb7c10 */ /* 0x000fe400087fe4ff */
[----:B------:R-:W-:Y:S01]  /*4fd0*/  SHF.R.S32.HI R15, RZ, 0x1f, R20 ;  /* 0x0000001fff0f7819 */ /* 0x000fe20000011414 */
[----:B------:R2:W-:Y:S01]  /*4fe0*/  STL [R1+0x224], R19 ;  /* 0x0002241301007387 */ /* 0x0005e20000100800 */
[----:B------:R-:W-:-:S02]  /*4ff0*/  IADD3 R21, P0, R22, UR6, RZ ;  /* 0x0000000616157c10 */ /* 0x000fc4000ff1e0ff */
[----:B------:R-:W-:Y:S02]  /*5000*/  IADD3.X R20, R13, UR7, RZ, P5, !PT ;  /* 0x000000070d147c10 */ /* 0x000fe4000affe4ff */
[----:B-1----:R-:W-:Y:S01]  /*5010*/  SHF.R.S32.HI R17, RZ, 0x1f, R56 ;  /* 0x0000001fff117819 */ /* 0x002fe20000011438 */
[----:B------:R1:W-:Y:S01]  /*5020*/  STL [R1+0x22c], R21 ;  /* 0x00022c1501007387 */ /* 0x0003e20000100800 */
[----:B0-----:R-:W-:Y:S02]  /*5030*/  SHF.R.S32.HI R18, RZ, 0x1f, R22 ;  /* 0x0000001fff127819 */ /* 0x001fe40000011416 */
[----:B------:R-:W-:Y:S02]  /*5040*/  CS2R R56, SRZ ;  /* 0x0000000000387805 */ /* 0x000fe4000001ff00 */
[----:B------:R-:W-:Y:S01]  /*5050*/  SHF.R.S32.HI R13, RZ, 0x1f, R24 ;  /* 0x0000001fff0d7819 */ /* 0x000fe20000011418 */
[----:B------:R0:W-:Y:S01]  /*5060*/  STL [R1+0x200], R20 ;  /* 0x0002001401007387 */ /* 0x0001e20000100800 */
[----:B--2---:R-:W-:-:S02]  /*5070*/  SHF.R.S32.HI R19, RZ, 0x1f, R23 ;  /* 0x0000001fff137819 */ /* 0x004fc40000011417 */
[----:B------:R-:W-:Y:S02]  /*5080*/  SHF.R.S32.HI R223, RZ, 0x1f, R224 ;  /* 0x0000001fffdf7819 */ /* 0x000fe400000114e0 */
[----:B------:R-:W-:Y:S02]  /*5090*/  IADD3 R224, P6, R224, UR6, RZ ;  /* 0x00000006e0e07c10 */ /* 0x000fe4000ffde0ff */
[----:B-1----:R-:W-:Y:S02]  /*50a0*/  IADD3 R21, P5, R23, UR6, RZ ;  /* 0x0000000617157c10 */ /* 0x002fe4000ffbe0ff */
[----:B------:R-:W-:Y:S02]  /*50b0*/  IADD3.X R223, R223, UR7, RZ, P6, !PT ;  /* 0x00000007dfdf7c10 */ /* 0x000fe4000b7fe4ff */
[----:B0-----:R-:W-:Y:S01]  /*50c0*/  IADD3.X R20, R14, UR7, RZ, P4, !PT ;  /* 0x000000070e147c10 */ /* 0x001fe2000a7fe4ff */
[----:B------:R0:W-:Y:S01]  /*50d0*/  STL [R1+0x234], R21 ;  /* 0x0002341501007387 */ /* 0x0001e20000100800 */
[----:B------:R-:W-:-:S03]  /*50e0*/  SHF.R.S32.HI R14, RZ, 0x1f, R58 ;  /* 0x0000001fff0e7819 */ /* 0x000fc6000001143a */
[----:B------:R1:W-:Y:S01]  /*50f0*/  STL [R1+0x208], R20 ;  /* 0x0002081401007387 */ /* 0x0003e20000100800 */
[----:B0-----:R-:W-:Y:S02]  /*5100*/  IADD3 R21, P4, R24, UR6, RZ ;  /* 0x0000000618157c10 */ /* 0x001fe4000ff9e0ff */
[----:B-1----:R-:W-:-:S03]  /*5110*/  IADD3.X R20, R15, UR7, RZ, P3, !PT ;  /* 0x000000070f147c10 */ /* 0x002fc60009ffe4ff */
[----:B------:R0:W-:Y:S01]  /*5120*/  STL [R1+0x23c], R21 ;  /* 0x00023c1501007387 */ /* 0x0001e20000100800 */
[----:B------:R-:W-:-:S03]  /*5130*/  SHF.R.S32.HI R15, RZ, 0x1f, R25 ;  /* 0x0000001fff0f7819 */ /* 0x000fc60000011419 */
[----:B------:R1:W-:Y:S01]  /*5140*/  STL [R1+0x210], R20 ;  /* 0x0002101401007387 */ /* 0x0003e20000100800 */
[----:B0-----:R-:W-:Y:S02]  /*5150*/  IADD3 R21, P3, R58, UR6, RZ ;  /* 0x000000063a157c10 */ /* 0x001fe4000ff7e0ff */
[----:B------:R-:W-:Y:S02]  /*5160*/  CS2R R58, SRZ ;  /* 0x00000000003a7805 */ /* 0x000fe4000001ff00 */
[----:B-1----:R-:W-:Y:S01]  /*5170*/  IADD3.X R20, R16, UR7, RZ, P2, !PT ;  /* 0x0000000710147c10 */ /* 0x002fe200097fe4ff */
        /* <DEDUP_REMOVED lines=142> */
[----:B------:R-:W-:Y:S02]  /*5a60*/  IADD3.X R18, R18, UR7, RZ, P2, !PT ;  /* 0x0000000712127c10 */ /* 0x000fe400097fe4ff */
[----:B------:R-:W-:Y:S01]  /*5a70*/  SHF.R.S32.HI R13, RZ, 0x1f, R72 ;  /* 0x0000001fff0d7819 */ /* 0x000fe20000011448 */
[----:B------:R1:W-:Y:S01]  /*5a80*/  STL [R1+0x2e0], R20 ;  /* 0x0002e01401007387 */ /* 0x0003e20000100800 */
[----:B0-----:R-:W-:-:S02]  /*5a90*/  IADD3 R21, P1, R44, UR6, RZ ;  /* 0x000000062c157c10 */ /* 0x001fc4000ff3e0ff */
        /* <DEDUP_REMOVED lines=21> */
[----:B------:R-:W-:Y:S01]  /*5bf0*/  STL [R1+0x32c], R21 ;  /* 0x00032c1501007387 */ /* 0x000fe20000100800 */
[----:B------:R-:W-:Y:S02]  /*5c00*/  IADD3 R17, P3, R12, UR6, RZ ;  /* 0x000000060c117c10 */ /* 0x000fe4000ff7e0ff */
[----:B------:R-:W-:Y:S01]  /*5c10*/  SHF.R.S32.HI R12, RZ, 0x1f, R10 ;  /* 0x0000001fff0c7819 */ /* 0x000fe2000001140a */
[----:B------:R-:W-:Y:S04]  /*5c20*/  STL [R1+0x300], R20 ;  /* 0x0003001401007387 */ /* 0x000fe80000100800 */
[----:B------:R0:W-:Y:S04]  /*5c30*/  STL [R1+0x334], R17 ;  /* 0x0003341101007387 */ /* 0x0001e80000100800 */
[----:B------:R1:W-:Y:S01]  /*5c40*/  STL [R1+0x308], R18 ;  /* 0x0003081201007387 */ /* 0x0003e20000100800 */
[----:B0-----:R-:W-:-:S02]  /*5c50*/  IADD3 R17, P2, R10, UR6, RZ ;  /* 0x000000060a117c10 */ /* 0x001fc4000ff5e0ff */
[----:B------:R-:W-:Y:S02]  /*5c60*/  SHF.R.S32.HI R10, RZ, 0x1f, R82 ;  /* 0x0000001fff0a7819 */ /* 0x000fe40000011452 */
[----:B-1----:R-:W-:Y:S01]  /*5c70*/  IADD3.X R18, R19, UR7, RZ, P1, !PT ;  /* 0x0000000713127c10 */ /* 0x002fe20008ffe4ff */
[----:B------:R0:W-:Y:S01]  /*5c80*/  STL [R1+0x33c], R17 ;  /* 0x00033c1101007387 */ /* 0x0001e20000100800 */
[----:B------:R-:W-:Y:S02]  /*5c90*/  IADD3 R19, P1, R82, UR6, RZ ;  /* 0x0000000652137c10 */ /* 0x000fe4000ff3e0ff */
[----:B------:R-:W-:Y:S01]  /*5ca0*/  CS2R R82, SRZ ;  /* 0x0000000000527805 */ /* 0x000fe2000001ff00 */
[----:B------:R1:W-:Y:S04]  /*5cb0*/  STL [R1+0x310], R18 ;  /* 0x0003101201007387 */ /* 0x0003e80000100800 */
[----:B------:R-:W-:Y:S01]  /*5cc0*/  STL [R1+0x344], R19 ;  /* 0x0003441301007387 */ /* 0x000fe20000100800 */
[----:B0-----:R-:W-:-:S02]  /*5cd0*/  SHF.R.S32.HI R17, RZ, 0x1f, R9 ;  /* 0x0000001fff117819 */ /* 0x001fc40000011409 */
[----:B-1----:R-:W-:Y:S02]  /*5ce0*/  IADD3.X R18, R13, UR7, RZ, P0, !PT ;  /* 0x000000070d127c10 */ /* 0x002fe400087fe4ff */
        /* <DEDUP_REMOVED lines=9> */
[----:B------:R-:W-:-:S03]  /*5d80*/  IADD3.X R9, R9, UR7, RZ, P5, !PT ;  /* 0x0000000709097c10 */ /* 0x000fc6000affe4ff */
[----:B------:R1:W-:Y:S01]  /*5d90*/  STL [R1+0x328], R14 ;  /* 0x0003280e01007387 */ /* 0x0003e20000100800 */
[----:B0-----:R-:W-:Y:S02]  /*5da0*/  IADD3 R13, P4, R7, UR6, RZ ;  /* 0x00000006070d7c10 */ /* 0x001fe4000ff9e0ff */
[----:B------:R-:W-:Y:S02]  /*5db0*/  SHF.R.S32.HI R7, RZ, 0x1f, R90 ;  /* 0x0000001fff077819 */ /* 0x000fe4000001145a */
[----:B-1----:R-:W-:Y:S01]  /*5dc0*/  IADD3.X R14, R16, UR7, RZ, P3, !PT ;  /* 0x00000007100e7c10 */ /* 0x002fe20009ffe4ff */
[----:B------:R0:W-:Y:S01]  /*5dd0*/  STL [R1+0x35c], R13 ;  /* 0x00035c0d01007387 */ /* 0x0001e20000100800 */
[----:B------:R-:W-:Y:S02]  /*5de0*/  IADD3 R15, P3, R90, UR6, RZ ;  /* 0x000000065a0f7c10 */ /* 0x000fe4000ff7e0ff */
[----:B------:R-:W-:Y:S02]  /*5df0*/  CS2R R90, SRZ ;  /* 0x00000000005a7805 */ /* 0x000fe4000001ff00 */
[----:B------:R-:W-:Y:S01]  /*5e00*/  IADD3.X R8, R8, UR7, RZ, P4, !PT ;  /* 0x0000000708087c10 */ /* 0x000fe2000a7fe4ff */
[----:B------:R1:W-:Y:S04]  /*5e10*/  STL [R1+0x330], R14 ;  /* 0x0003300e01007387 */ /* 0x0003e80000100800 */
[----:B------:R-:W-:Y:S01]  /*5e20*/  STL [R1+0x364], R15 ;  /* 0x0003640f01007387 */ /* 0x000fe20000100800 */
[----:B0-----:R-:W-:-:S02]  /*5e30*/  SHF.R.S32.HI R13, RZ, 0x1f, R6 ;  /* 0x0000001fff0d7819 */ /* 0x001fc40000011406 */
[----:B-1----:R-:W-:Y:S02]  /*5e40*/  IADD3.X R14, R12, UR7, RZ, P2, !PT ;  /* 0x000000070c0e7c10 */ /* 0x002fe400097fe4ff */
[----:B------:R-:W-:Y:S02]  /*5e50*/  IADD3 R12, P2, R6, UR6, RZ ;  /* 0x00000006060c7c10 */ /* 0x000fe4000ff5e0ff */
[----:B------:R-:W-:Y:S01]  /*5e60*/  SHF.R.S32.HI R6, RZ, 0x1f, R4 ;  /* 0x0000001fff067819 */ /* 0x000fe20000011404 */
[----:B------:R0:W-:Y:S04]  /*5e70*/  STL [R1+0x338], R14 ;  /* 0x0003380e01007387 */ /* 0x0001e80000100800 */
[----:B------:R1:W-:Y:S01]  /*5e80*/  STL [R1+0x36c], R12 ;  /* 0x00036c0c01007387 */ /* 0x0003e20000100800 */
[----:B0-----:R-:W-:-:S02]  /*5e90*/  IADD3.X R14, R10, UR7, RZ, P1, !PT ;  /* 0x000000070a0e7c10 */ /* 0x001fc40008ffe4ff */
[----:B------:R-:W-:Y:S02]  /*5ea0*/  IADD3.X R10, R17, UR7, RZ, P0, !PT ;  /* 0x00000007110a7c10 */ /* 0x000fe400087fe4ff */
[----:B-1----:R-:W-:Y:S01]  /*5eb0*/  IADD3 R12, P1, R4, UR6, RZ ;  /* 0x00000006040c7c10 */ /* 0x002fe2000ff3e0ff */
[----:B------:R-:W-:Y:S01]  /*5ec0*/  STL [R1+0x340], R14 ;  /* 0x0003400e01007387 */ /* 0x000fe20000100800 */
[----:B------:R-:W-:Y:S01]  /*5ed0*/  IADD3 R4, P0, R11, UR6, RZ ;  /* 0x000000060b047c10 */ /* 0x000fe2000ff1e0ff */
[----:B------:R-:W-:Y:S01]  /*5ee0*/  UMOV UR6, 0xfffffffe ;  /* 0xfffffffe00067882 */ /* 0x000fe20000000000 */
[----:B------:R-:W-:Y:S01]  /*5ef0*/  IADD3.X R6, R6, UR7, RZ, P1, !PT ;  /* 0x0000000706067c10 */ /* 0x000fe20008ffe4ff */
[----:B------:R-:W-:Y:S04]  /*5f00*/  STL [R1+0x374], R12 ;  /* 0x0003740c01007387 */ /* 0x000fe80000100800 */
[----:B------:R-:W-:Y:S04]  /*5f10*/  STL [R1+0x348], R10 ;  /* 0x0003480a01007387 */ /* 0x000fe80000100800 */
[----:B------:R0:W-:Y:S04]  /*5f20*/  STL [R1+0x37c], R4 ;  /* 0x00037c0401007387 */ /* 0x0001e80000100800 */
[----:B------:R-:W-:Y:S04]  /*5f30*/  STL [R1+0x350], R9 ;  /* 0x0003500901007387 */ /* 0x000fe80000100800 */
[----:B------:R1:W-:Y:S01]  /*5f40*/  STL [R1+0x358], R8 ;  /* 0x0003580801007387 */ /* 0x0003e20000100800 */
[----:B0-----:R-:W-:-:S02]  /*5f50*/  IADD3.X R4, R7, UR7, RZ, P3, !PT ;  /* 0x0000000707047c10 */ /* 0x001fc40009ffe4ff */
[----:B------:R-:W-:-:S03]  /*5f60*/  IADD3.X R7, R13, UR7, RZ, P2, !PT ;  /* 0x000000070d077c10 */ /* 0x000fc600097fe4ff */
[----:B------:R0:W-:Y:S01]  /*5f70*/  STL [R1+0x360], R4 ;  /* 0x0003600401007387 */ /* 0x0001e20000100800 */
[----:B-1----:R-:W-:-:S03]  /*5f80*/  SHF.R.S32.HI R8, RZ, 0x7, R152 ;  /* 0x00000007ff087819 */ /* 0x002fc60000011498 */
[----:B------:R1:W-:Y:S01]  /*5f90*/  STL [R1+0x368], R7 ;  /* 0x0003680701007387 */ /* 0x0003e20000100800 */
[----:B------:R-:W-:-:S03]  /*5fa0*/  SGXT R8, R8, 0x1 ;  /* 0x000000010808781a */ /* 0x000fc60000000200 */
[----:B------:R2:W-:Y:S01]  /*5fb0*/  STL [R1+0x370], R6 ;  /* 0x0003700601007387 */ /* 0x0005e20000100800 */
[----:B0-----:R-:W-:Y:S01]  /*5fc0*/  LEA.HI.X.SX32 R4, R11, UR7, 0x1, P0 ;  /* 0x000000070b047c11 */ /* 0x001fe200080f0eff */
[----:B------:R-:W-:Y:S01]  /*5fd0*/  UMOV UR7, 0x7fffffdf ;  /* 0x7fffffdf00077882 */ /* 0x000fe20000000000 */
[----:B------:R-:W-:Y:S02]  /*5fe0*/  LOP3.LUT R8, R8, 0x90, RZ, 0xc0, !PT ;  /* 0x0000009008087812 */ /* 0x000fe400078ec0ff */
[----:B-1----:R-:W-:Y:S01]  /*5ff0*/  LOP3.LUT R7, R152, 0x3f, RZ, 0xc0, !PT ;  /* 0x0000003f98077812 */ /* 0x002fe200078ec0ff */
[----:B------:R0:W-:Y:S04]  /*6000*/  STL [R1+0x378], R4 ;  /* 0x0003780401007387 */ /* 0x0001e80000100800 */
[----:B------:R-:W-:Y:S01]  /*6010*/  STL [R1], RZ ;  /* 0x000000ff01007387 */ /* 0x000fe20000100800 */
[----:B--2---:R-:W-:Y:S01]  /*6020*/  IMAD R6, R7, UR5, RZ ;  /* 0x0000000507067c24 */ /* 0x004fe2000f8e02ff */
[----:B------:R-:W-:-:S02]  /*6030*/  UMOV UR5, URZ ;  /* 0x0000003f00057c82 */ /* 0x000fc40008000000 */
[----:B------:R-:W-:Y:S01]  /*6040*/  UIADD3.64 UR6, UR4, -UR6, URZ ;  /* 0x8000000604067297 */ /* 0x000fe2000fffe03f */
[----:B0-----:R-:W-:Y:S01]  /*6050*/  IMAD.SHL.U32 R4, R152, 0x8, RZ ;  /* 0x0000000898047824 */ /* 0x001fe200078e00ff */
[----:B------:R-:W-:-:S04]  /*6060*/  SHF.R.S32.HI R11, RZ, 0x1f, R6 ;  /* 0x0000001fff0b7819 */ /* 0x000fc80000011406 */
[----:B------:R0:W-:Y:S04]  /*6070*/  STL [R1+0x39c], R4 ;  /* 0x00039c0401007387 */ /* 0x0001e80000100800 */
[----:B------:R-:W-:Y:S04]  /*6080*/  STL [R1+0x4], RZ ;  /* 0x000004ff01007387 */ /* 0x000fe80000100800 */
[----:B------:R-:W-:Y:S01]  /*6090*/  STL [R1+0x8], RZ ;  /* 0x000008ff01007387 */ /* 0x000fe20000100800 */
[----:B0-----:R-:W-:-:S03]  /*60a0*/  LOP3.LUT R4, R4, 0x30, RZ, 0xc0, !PT ;  /* 0x0000003004047812 */ /* 0x001fc600078ec0ff */
[----:B------:R-:W-:Y:S02]  /*60b0*/  STL [R1+0xc], RZ ;  /* 0x00000cff01007387 */ /* 0x000fe40000100800 */
[----:B------:R-:W-:Y:S02]  /*60c0*/  IMAD R9, R153, 0x40, R4 ;  /* 0x0000004099097824 */ /* 0x000fe400078e0204 */
[----:B------:R-:W-:Y:S01]  /*60d0*/  STL [R1+0x10], RZ ;  /* 0x000010ff01007387 */ /* 0x000fe20000100800 */
[----:B------:R-:W-:-:S03]  /*60e0*/  LOP3.LUT R4, R8, 0x7f, R152, 0x78, !PT ;  /* 0x0000007f08047812 */ /* 0x000fc600078e7898 */
[----:B------:R-:W-:Y:S01]  /*60f0*/  STL [R1+0x14], RZ ;  /* 0x000014ff01007387 */ /* 0x000fe20000100800 */
[C---:B------:R-:W-:Y:S02]  /*6100*/  LOP3.LUT R8, R9.reuse, 0x10, RZ, 0x3c, !PT ;  /* 0x0000001009087812 */ /* 0x040fe400078e3cff */
[C---:B------:R-:W-:Y:S01]  /*6110*/  LOP3.LUT R10, R9.reuse, 0x20, RZ, 0x3c, !PT ;  /* 0x00000020090a7812 */ /* 0x040fe200078e3cff */
[----:B------:R-:W-:Y:S04]  /*6120*/  STL [R1+0x18], RZ ;  /* 0x000018ff01007387 */ /* 0x000fe80000100800 */
        /* <DEDUP_REMOVED lines=121> */
[----:B------:R0:W-:Y:S04]  /*68c0*/  STL [R1+0x384], R9 ;  /* 0x0003840901007387 */ /* 0x0001e80000100800 */
[----:B------:R1:W-:Y:S04]  /*68d0*/  STL [R1+0x394], R8 ;  /* 0x0003940801007387 */ /* 0x0003e80000100800 */
[----:B------:R2:W-:Y:S01]  /*68e0*/  STL [R1+0x390], R10 ;  /* 0x0003900a01007387 */ /* 0x0005e20000100800 */
[----:B0-----:R-:W-:-:S02]  /*68f0*/  LOP3.LUT R9, R9, 0x30, RZ, 0x3c, !PT ;  /* 0x0000003009097812 */ /* 0x001fc400078e3cff */
[----:B-1----:R-:W-:-:S03]  /*6900*/  LOP3.LUT R8, R4, 0x20, RZ, 0x3c, !PT ;  /* 0x0000002004087812 */ /* 0x002fc600078e3cff */
[----:B------:R2:W-:Y:S04]  /*6910*/  STL [R1+0x38c], R9 ;  /* 0x00038c0901007387 */ /* 0x0005e80000100800 */
.L_x_2:
[----:B------:R-:W0:Y:S01]  /*6920*/  LDC R8, c[0x0][0x238] ;  /* 0x00008e00ff087b82 */ /* 0x000e220000000800 */
[----:B------:R1:W-:Y:S01]  /*6930*/  STL.64 [R1+0x5f8], R150 ;  /* 0x0005f89601007387 */ /* 0x0003e20000100a00 */
[C---:B------:R-:W-:Y:S02]  /*6940*/  ISETP.GT.AND P2, PT, R0.reuse, 0x1, PT ;  /* 0x000000010000780c */ /* 0x040fe40003f44270 */
[----:B------:R-:W-:Y:S01]  /*6950*/  PRMT R188, RZ, 0x7610, R188 ;  /* 0x00007610ffbc7816 */ /* 0x000fe200000000bc */
[----:B------:R-:W-:Y:S01]  /*6960*/  STL.64 [R1+0x5f0], R148 ;  /* 0x0005f09401007387 */ /* 0x000fe20000100a00 */
[----:B------:R-:W-:Y:S02]  /*6970*/  ISETP.GT.AND P3, PT, R0, 0x2, PT ;  /* 0x000000020000780c */ /* 0x000fe40003f64270 */
[----:B------:R-:W3:Y:S01]  /*6980*/  LDC R12, c[0x0][0x238] ;  /* 0x00008e00ff0c7b82 */ /* 0x000ee20000000800 */
[----:B------:R-:W-:Y:S01]  /*6990*/  PRMT R187, RZ, 0x7610, R187 ;  /* 0x00007610ffbb7816 */ /* 0x000fe200000000bb */
[----:B------:R-:W-:Y:S01]  /*69a0*/  STL.64 [R1+0x5e8], R146 ;  /* 0x0005e89201007387 */ /* 0x000fe20000100a00 */
[----:B------:R-:W-:-:S03]  /*69b0*/  PRMT R186, RZ, 0x7610, R186 ;  /* 0x00007610ffba7816 */ /* 0x000fc600000000ba */
[----:B------:R-:W-:Y:S02]  /*69c0*/  STL.64 [R1+0x5e0], R144 ;  /* 0x0005e09001007387 */ /* 0x000fe40000100a00 */
[----:B-1----:R-:W1:Y:S02]  /*69d0*/  LDC R151, c[0x0][0x238] ;  /* 0x00008e00ff977b82 */ /* 0x002e640000000800 */
[----:B------:R-:W-:Y:S04]  /*69e0*/  STL.64 [R1+0x5d8], R142 ;  /* 0x0005d88e01007387 */ /* 0x000fe80000100a00 */
[----:B------:R-:W-:Y:S01]  /*69f0*/  STL.64 [R1+0x5d0], R140 ;  /* 0x0005d08c01007387 */ /* 0x000fe20000100a00 */
[----:B0-----:R-:W-:Y:S01]  /*6a00*/  IMAD.SHL.U32 R13, R8, 0x2, RZ ;  /* 0x00000002080d7824 */ /* 0x001fe200078e00ff */
[----:B------:R-:W-:-:S02]  /*6a10*/  IADD3 R8, P0, R3, UR13, RZ ;  /* 0x0000000d03087c10 */ /* 0x000fc4000ff1e0ff */
[----:B------:R-:W-:Y:S01]  /*6a20*/  STL.64 [R1+0x5c8], R138 ;  /* 0x0005c88a01007387 */ /* 0x000fe20000100a00 */
[----:B------:R-:W-:Y:S01]  /*6a30*/  PRMT R185, RZ, 0x7610, R185 ;  /* 0x00007610ffb97816 */ /* 0x000fe200000000b9 */
[----:B------:R-:W0:Y:S01]  /*6a40*/  LDC R150, c[0x0][0x238] ;  /* 0x00008e00ff967b82 */ /* 0x000e220000000800 */
[CC--:B--2---:R-:W-:Y:S01]  /*6a50*/  IADD3 R10, P1, R13.reuse, R3.reuse, RZ ;  /* 0x000000030d0a7210 */ /* 0x0c4fe20007f3e0ff */
[----:B------:R-:W-:Y:S03]  /*6a60*/  STL.64 [R1+0x5c0], R136 ;  /* 0x0005c08801007387 */ /* 0x000fe60000100a00 */
[-C--:B------:R-:W-:Y:S01]  /*6a70*/  LEA.HI.X.SX32 R11, R13, R2.reuse, 0x1, P1 ;  /* 0x000000020d0b7211 */ /* 0x080fe200008f0eff */
[C---:B---3--:R-:W-:Y:S01]  /*6a80*/  IMAD R13, R12.reuse, 0x3, RZ ;  /* 0x000000030c0d7824 */ /* 0x048fe200078e02ff */
[----:B------:R-:W-:Y:S01]  /*6a90*/  STL.64 [R1+0x5b8], R134 ;  /* 0x0005b88601007387 */ /* 0x000fe20000100a00 */
[----:B-1----:R-:W-:Y:S01]  /*6aa0*/  LEA.HI.X.SX32 R9, R151, R2, 0x1, P0 ;  /* 0x0000000297097211 */ /* 0x002fe200000f0eff */
[----:B------:R-:W-:Y:S01]  /*6ab0*/  IMAD.SHL.U32 R12, R12, 0x4, RZ ;  /* 0x000000040c0c7824 */ /* 0x000fe200078e00ff */
[----:B------:R-:W-:Y:S01]  /*6ac0*/  ISETP.GT.AND P0, PT, R0, 0x3, PT ;  /* 0x000000030000780c */ /* 0x000fe20003f04270 */
[----:B------:R-:W2:Y:S04]  /*6ad0*/  @P3 LDG.E.U8 R187, desc[UR14][R10.64] ;  /* 0x0000000e0abb3981 */ /* 0x000ea8000c1e1100 */
[----:B------:R1:W3:Y:S04]  /*6ae0*/  @P2 LDG.E.U8 R188, desc[UR14][R8.64] ;  /* 0x0000000e08bc2981 */ /* 0x0002e8000c1e1100 */
[----:B------:R-:W-:Y:S01]  /*6af0*/  STL.64 [R1+0x5b0], R132 ;  /* 0x0005b08401007387 */ /* 0x000fe20000100a00 */
[----:B-1----:R-:W-:-:S03]  /*6b00*/  IADD3 R8, P1, R13, R3, RZ ;  /* 0x000000030d087210 */ /* 0x002fc60007f3e0ff */
[----:B------:R-:W-:Y:S01]  /*6b10*/  STL.64 [R1+0x5a8], R130 ;  /* 0x0005a88201007387 */ /* 0x000fe20000100a00 */
[----:B------:R-:W-:-:S03]  /*6b20*/  LEA.HI.X.SX32 R9, R13, R2, 0x1, P1 ;  /* 0x000000020d097211 */ /* 0x000fc600008f0eff */
[----:B------:R-:W-:Y:S01]  /*6b30*/  STL.64 [R1+0x5a0], R128 ;  /* 0x0005a08001007387 */ /* 0x000fe20000100a00 */
[----:B------:R-:W1:Y:S01]  /*6b40*/  LDC R13, c[0x0][0x238] ;  /* 0x00008e00ff0d7b82 */ /* 0x000e620000000800 */
[C---:B------:R-:W-:Y:S02]  /*6b50*/  IADD3 R10, P3, R12.reuse, R3, RZ ;  /* 0x000000030c0a7210 */ /* 0x040fe40007f7e0ff */
[----:B------:R4:W3:Y:S02]  /*6b60*/  @P0 LDG.E.U8 R186, desc[UR14][R8.64] ;  /* 0x0000000e08ba0981 */ /* 0x0008e4000c1e1100 */
[----:B------:R-:W-:Y:S02]  /*6b70*/  LEA.HI.X.SX32 R11, R12, R2, 0x1, P3 ;  /* 0x000000020c0b7211 */ /* 0x000fe400018f0eff */
[----:B------:R-:W-:Y:S01]  /*6b80*/  STL.64 [R1+0x598], R126 ;  /* 0x0005987e01007387 */ /* 0x000fe20000100a00 */
[----:B------:R-:W-:-:S03]  /*6b90*/  ISETP.GT.AND P2, PT, R0, 0x4, PT ;  /* 0x000000040000780c */ /* 0x000fc60003f44270 */
[----:B------:R-:W-:Y:S04]  /*6ba0*/  STL.64 [R1+0x590], R124 ;  /* 0x0005907c01007387 */ /* 0x000fe80000100a00 */
[----:B------:R-:W-:Y:S04]  /*6bb0*/  STL.64 [R1+0x588], R122 ;  /* 0x0005887a01007387 */ /* 0x000fe80000100a00 */
[----:B------:R-:W-:Y:S04]  /*6bc0*/  STL.64 [R1+0x580], R120 ;  /* 0x0005807801007387 */ /* 0x000fe80000100a00 */
[----:B------:R-:W-:Y:S01]  /*6bd0*/  STL.64 [R1+0x578], R118 ;  /* 0x0005787601007387 */ /* 0x000fe20000100a00 */
[----:B-1----:R-:W-:-:S03]  /*6be0*/  IMAD R12, R13, 0x5, RZ ;  /* 0x000000050d0c7824 */ /* 0x002fc600078e02ff */
[----:B------:R-:W-:Y:S02]  /*6bf0*/  STL.64 [R1+0x570], R116 ;  /* 0x0005707401007387 */ /* 0x000fe40000100a00 */
[C---:B----4-:R-:W-:Y:S02]  /*6c00*/  IADD3 R8, P4, R12.reuse, R3, RZ ;  /* 0x000000030c087210 */ /* 0x050fe40007f9e0ff */
[----:B------:R-:W-:Y:S02]  /*6c10*/  STL.64 [R1+0x568], R114 ;  /* 0x0005687201007387 */ /* 0x000fe40000100a00 */
[----:B------:R-:W-:Y:S02]  /*6c20*/  LEA.HI.X.SX32 R9, R12, R2, 0x1, P4 ;  /* 0x000000020c097211 */ /* 0x000fe400020f0eff */
[----:B------:R-:W1:Y:S01]  /*6c30*/  LDC R12, c[0x0][0x238] ;  /* 0x00008e00ff0c7b82 */ /* 0x000e620000000800 */
[----:B------:R-:W-:Y:S01]  /*6c40*/  STL.64 [R1+0x560], R112 ;  /* 0x0005607001007387 */ /* 0x000fe20000100a00 */
[----:B------:R-:W-:Y:S01]  /*6c50*/  IMAD R13, R13, 0x6, RZ ;  /* 0x000000060d0d7824 */ /* 0x000fe200078e02ff */
[----:B------:R-:W-:-:S02]  /*6c60*/  ISETP.GT.AND P1, PT, R0, 0x5, PT ;  /* 0x000000050000780c */ /* 0x000fc40003f24270 */
[----:B------:R-:W-:Y:S04]  /*6c70*/  STL.64 [R1+0x558], R110 ;  /* 0x0005586e01007387 */ /* 0x000fe80000100a00 */
[----:B------:R-:W-:Y:S04]  /*6c80*/  STL.64 [R1+0x550], R108 ;  /* 0x0005506c01007387 */ /* 0x000fe80000100a00 */
[----:B------:R-:W-:Y:S04]  /*6c90*/  STL.64 [R1+0x548], R106 ;  /* 0x0005486a01007387 */ /* 0x000fe80000100a00 */
[----:B------:R-:W-:Y:S04]  /*6ca0*/  STL.64 [R1+0x540], R104 ;  /* 0x0005406801007387 */ /* 0x000fe80000100a00 */
[----:B------:R-:W-:Y:S04]  /*6cb0*/  STL.64 [R1+0x538], R102 ;  /* 0x0005386601007387 */ /* 0x000fe80000100a00 */
[----:B------:R-:W-:Y:S04]  /*6cc0*/  STL.64 [R1+0x530], R100 ;  /* 0x0005306401007387 */ /* 0x000fe80000100a00 */
[----:B------:R4:W3:Y:S01]  /*6cd0*/  @P2 LDG.E.U8 R185, desc[UR14][R10.64] ;  /* 0x0000000e0ab92981 */ /* 0x0008e2000c1e1100 */
[----:B------:R-:W-:-:S03]  /*6ce0*/  PRMT R184, RZ, 0x7610, R184 ;  /* 0x00007610ffb87816 */ /* 0x000fc600000000b8 */
[----:B------:R-:W-:Y:S04]  /*6cf0*/  STL.64 [R1+0x528], R98 ;  /* 0x0005286201007387 */ /* 0x000fe80000100a00 */
[----:B------:R-:W-:Y:S01]  /*6d00*/  STL.64 [R1+0x520], R96 ;  /* 0x0005206001007387 */ /* 0x000fe20000100a00 */
[----:B----4-:R-:W-:-:S03]  /*6d10*/  IADD3 R10, P3, R13, R3, RZ ;  /* 0x000000030d0a7210 */ /* 0x010fc60007f7e0ff */
[----:B------:R-:W-:Y:S01]  /*6d20*/  STL.64 [R1+0x518], R94 ;  /* 0x0005185e01007387 */ /* 0x000fe20000100a00 */
[----:B------:R-:W-:-:S03]  /*6d30*/  LEA.HI.X.SX32 R11, R13, R2, 0x1, P3 ;  /* 0x000000020d0b7211 */ /* 0x000fc600018f0eff */
[----:B------:R-:W-:Y:S01]  /*6d40*/  STL.64 [R1+0x510], R92 ;  /* 0x0005105c01007387 */ /* 0x000fe20000100a00 */
[----:B-1----:R-:W-:-:S03]  /*6d50*/  IMAD R13, R12, 0x7, RZ ;  /* 0x000000070c0d7824 */ /* 0x002fc600078e02ff */
[----:B------:R-:W-:Y:S04]  /*6d60*/  STL.64 [R1+0x508], R90 ;  /* 0x0005085a01007387 */ /* 0x000fe80000100a00 */
[----:B------:R-:W-:Y:S04]  /*6d70*/  STL.64 [R1+0x500], R88 ;  /* 0x0005005801007387 */ /* 0x000fe80000100a00 */
[----:B------:R-:W-:Y:S04]  /*6d80*/  STL.64 [R1+0x4f8], R86 ;  /* 0x0004f85601007387 */ /* 0x000fe80000100a00 */
[----:B------:R-:W-:Y:S04]  /*6d90*/  STL.64 [R1+0x4f0], R84 ;  /* 0x0004f05401007387 */ /* 0x000fe80000100a00 */
[----:B------:R-:W-:Y:S04]  /*6da0*/  STL.64 [R1+0x4e8], R82 ;  /* 0x0004e85201007387 */ /* 0x000fe80000100a00 */
[----:B------:R-:W-:Y:S04]  /*6db0*/  STL.64 [R1+0x4e0], R80 ;  /* 0x0004e05001007387 */ /* 0x000fe80000100a00 */
[----:B------:R1:W4:Y:S04]  /*6dc0*/  @P1 LDG.E.U8 R184, desc[UR14][R8.64] ;  /* 0x0000000e08b81981 */ /* 0x000328000c1e1100 */
[----:B------:R-:W-:Y:S04]  /*6dd0*/  STL.64 [R1+0x4d8], R78 ;  /* 0x0004d84e01007387 */ /* 0x000fe80000100a00 */
[----:B------:R-:W-:Y:S01]  /*6de0*/  STL.64 [R1+0x4d0], R76 ;  /* 0x0004d04c01007387 */ /* 0x000fe20000100a00 */
[----:B-1----:R-:W-:-:S03]  /*6df0*/  IADD3 R8, P4, R13, R3, RZ ;  /* 0x000000030d087210 */ /* 0x002fc60007f9e0ff */
[----:B------:R-:W-:Y:S01]  /*6e00*/  STL.64 [R1+0x4c8], R74 ;  /* 0x0004c84a01007387 */ /* 0x000fe20000100a00 */
[----:B------:R-:W-:-:S03]  /*6e10*/  LEA.HI.X.SX32 R9, R13, R2, 0x1, P4 ;  /* 0x000000020d097211 */ /* 0x000fc600020f0eff */
[----:B------:R-:W-:Y:S01]  /*6e20*/  STL.64 [R1+0x4c0], R72 ;  /* 0x0004c04801007387 */ /* 0x000fe20000100a00 */
[----:B------:R-:W1:Y:S03]  /*6e30*/  LDC R13, c[0x0][0x238] ;  /* 0x00008e00ff0d7b82 */ /* 0x000e660000000800 */
[----:B------:R-:W-:Y:S04]  /*6e40*/  STL.64 [R1+0x4b8], R70 ;  /* 0x0004b84601007387 */ /* 0x000fe80000100a00 */
[----:B------:R-:W-:Y:S04]  /*6e50*/  STL.64 [R1+0x4b0], R68 ;  /* 0x0004b04401007387 */ /* 0x000fe80000100a00 */
[----:B------:R-:W-:Y:S01]  /*6e60*/  STL.64 [R1+0x4a8], R66 ;  /* 0x0004a84201007387 */ /* 0x000fe20000100a00 */
[----:B------:R-:W-:-:S03]  /*6e70*/  ISETP.GT.AND P0, PT, R0, 0x6, PT ;  /* 0x000000060000780c */ /* 0x000fc60003f04270 */
[----:B------:R-:W-:Y:S04]  /*6e80*/  STL.64 [R1+0x4a0], R64 ;  /* 0x0004a04001007387 */ /* 0x000fe80000100a00 */
[----:B------:R-:W-:Y:S04]  /*6e90*/  STL.64 [R1+0x498], R62 ;  /* 0x0004983e01007387 */ /* 0x000fe80000100a00 */
[----:B------:R-:W-:Y:S04]  /*6ea0*/  STL.64 [R1+0x490], R60 ;  /* 0x0004903c01007387 */ /* 0x000fe80000100a00 */
[----:B------:R-:W-:Y:S04]  /*6eb0*/  STL.64 [R1+0x488], R58 ;  /* 0x0004883a01007387 */ /* 0x000fe80000100a00 */
[----:B------:R-:W-:Y:S04]  /*6ec0*/  STL.64 [R1+0x480], R56 ;  /* 0x0004803801007387 */ /* 0x000fe80000100a00 */
[----:B------:R-:W-:Y:S04]  /*6ed0*/  STL.64 [R1+0x478], R54 ;  /* 0x0004783601007387 */ /* 0x000fe80000100a00 */
[----:B------:R-:W-:Y:S01]  /*6ee0*/  STL.64 [R1+0x470], R52 ;  /* 0x0004703401007387 */ /* 0x000fe20000100a00 */
[----:B------:R-:W-:-:S03]  /*6ef0*/  PRMT R183, RZ, 0x7610, R183 ;  /* 0x00007610ffb77816 */ /* 0x000fc600000000b7 */
[----:B------:R-:W-:Y:S04]  /*6f00*/  STL.64 [R1+0x468], R50 ;  /* 0x0004683201007387 */ /* 0x000fe80000100a00 */
[----:B------:R-:W-:Y:S01]  /*6f10*/  STL.64 [R1+0x460], R48 ;  /* 0x0004603001007387 */ /* 0x000fe20000100a00 */
[----:B------:R-:W-:-:S03]  /*6f20*/  IMAD.SHL.U32 R12, R12, 0x8, RZ ;  /* 0x000000080c0c7824 */ /* 0x000fc600078e00ff */
[----:B------:R-:W-:Y:S04]  /*6f30*/  STL.64 [R1+0x458], R46 ;  /* 0x0004582e01007387 */ /* 0x000fe80000100a00 */
[----:B------:R-:W-:Y:S04]  /*6f40*/  STL.64 [R1+0x450], R44 ;  /* 0x0004502c01007387 */ /* 0x000fe80000100a00 */
        /* <DEDUP_REMOVED lines=9> */
[----:B0-----:R-:W-:-:S03]  /*6fe0*/  IADD3 R10, P3, R12, R3, RZ ;  /* 0x000000030c0a7210 */ /* 0x001fc60007f7e0ff */
[----:B------:R-:W-:Y:S01]  /*6ff0*/  STL.64 [R1+0x408], R26 ;  /* 0x0004081a01007387 */ /* 0x000fe20000100a00 */
[----:B------:R-:W-:-:S03]  /*7000*/  LEA.HI.X.SX32 R11, R12, R2, 0x1, P3 ;  /* 0x000000020c0b7211 */ /* 0x000fc600018f0eff */
[----:B------:R-:W-:Y:S01]  /*7010*/  STL.64 [R1+0x400], R24 ;  /* 0x0004001801007387 */ /* 0x000fe20000100a00 */
[----:B-1----:R-:W-:-:S03]  /*7020*/  IMAD R12, R13, 0x9, RZ ;  /* 0x000000090d0c7824 */ /* 0x002fc600078e02ff */
[----:B-----5:R0:W-:Y:S01]  /*7030*/  STL [R1+0x3a0], R5 ;  /* 0x0003a00501007387 */ /* 0x0201e20000100800 */
[C---:B------:R-:W-:Y:S02]  /*7040*/  ISETP.GT.AND P2, PT, R0.reuse, 0x7, PT ;  /* 0x000000070000780c */ /* 0x040fe40003f44270 */
[----:B------:R-:W-:Y:S01]  /*7050*/  ISETP.GT.AND P1, PT, R0, 0x8, PT ;  /* 0x000000080000780c */ /* 0x000fe20003f24270 */
[----:B0-----:R-:W-:Y:S02]  /*7060*/  IMAD R5, R13, 0xa, RZ ;  /* 0x0000000a0d057824 */ /* 0x001fe400078e02ff */
[----:B------:R-:W0:Y:S01]  /*7070*/  LDC R13, c[0x0][0x238] ;  /* 0x00008e00ff0d7b82 */ /* 0x000e220000000800 */
[----:B------:R-:W-:Y:S02]  /*7080*/  PRMT R182, RZ, 0x7610, R182 ;  /* 0x00007610ffb67816 */ /* 0x000fe400000000b6 */
[----:B------:R-:W-:-:S05]  /*7090*/  PRMT R181, RZ, 0x7610, R181 ;  /* 0x00007610ffb57816 */ /* 0x000fca00000000b5 */
[----:B------:R1:W4:Y:S04]  /*70a0*/  @P2 LDG.E.U8 R182, desc[UR14][R8.64] ;  /* 0x0000000e08b62981 */ /* 0x000328000c1e1100 */
[----:B------:R2:W4:Y:S01]  /*70b0*/  @P1 LDG.E.U8 R181, desc[UR14][R10.64] ;  /* 0x0000000e0ab51981 */ /* 0x000522000c1e1100 */
[CC--:B-1----:R-:W-:Y:S02]  /*70c0*/  IADD3 R8, P4, R12.reuse, R3.reuse, RZ ;  /* 0x000000030c087210 */ /* 0x0c2fe40007f9e0ff */
[----:B--2---:R-:W-:Y:S02]  /*70d0*/  IADD3 R10, P3, R5, R3, RZ ;  /* 0x00000003050a7210 */ /* 0x004fe40007f7e0ff */
[-C--:B------:R-:W-:Y:S01]  /*70e0*/  LEA.HI.X.SX32 R9, R12, R2.reuse, 0x1, P4 ;  /* 0x000000020c097211 */ /* 0x080fe200020f0eff */
[----:B0-----:R-:W-:Y:S01]  /*70f0*/  IMAD R12, R13, 0xb, RZ ;  /* 0x0000000b0d0c7824 */ /* 0x001fe200078e02ff */
[----:B------:R-:W-:Y:S01]  /*7100*/  LEA.HI.X.SX32 R11, R5, R2, 0x1, P3 ;  /* 0x00000002050b7211 */ /* 0x000fe200018f0eff */
[----:B------:R-:W-:-:S02]  /*7110*/  IMAD R5, R13, 0xc, RZ ;  /* 0x0000000c0d057824 */ /* 0x000fc400078e02ff */
[----:B------:R-:W0:Y:S01]  /*7120*/  LDC R13, c[0x0][0x238] ;  /* 0x00008e00ff0d7b82 */ /* 0x000e220000000800 */
[C---:B------:R-:W-:Y:S02]  /*7130*/  ISETP.GT.AND P0, PT, R0.reuse, 0x9, PT ;  /* 0x000000090000780c */ /* 0x040fe40003f04270 */
[----:B------:R-:W-:Y:S02]  /*7140*/  ISETP.GT.AND P2, PT, R0, 0xa, PT ;  /* 0x0000000a0000780c */ /* 0x000fe40003f44270 */
[----:B------:R-:W-:Y:S02]  /*7150*/  PRMT R180, RZ, 0x7610, R180 ;  /* 0x00007610ffb47816 */ /* 0x000fe400000000b4 */
[----:B------:R-:W-:-:S07]  /*7160*/  PRMT R179, RZ, 0x7610, R179 ;  /* 0x00007610ffb37816 */ /* 0x000fce00000000b3 */
[----:B------:R1:W2:Y:S04]  /*7170*/  @P0 LDG.E.U8 R180, desc[UR14][R8.64] ;  /* 0x0000000e08b40981 */ /* 0x0002a8000c1e1100 */
[----:B------:R1:W2:Y:S02]  /*7180*/  @P2 LDG.E.U8 R179, desc[UR14][R10.64] ;  /* 0x0000000e0ab32981 */ /* 0x0002a4000c1e1100 */
[CC--:B-1----:R-:W-:Y:S02]  /*7190*/  IADD3 R8, P4, R12.reuse, R3.reuse, RZ ;  /* 0x000000030c087210 */ /* 0x0c2fe40007f9e0ff */
[----:B------:R-:W-:Y:S02]  /*71a0*/  IADD3 R10, P3, R5, R3, RZ ;  /* 0x00000003050a7210 */ /* 0x000fe40007f7e0ff */
        /* <DEDUP_REMOVED lines=10> */
[----:B------:R3:W2:Y:S01]  /*7250*/  @P0 LDG.E.U8 R177, desc[UR14][R10.64] ;  /* 0x0000000e0ab10981 */ /* 0x0006a2000c1e1100 */
[CC--:B-1----:R-:W-:Y:S02]  /*7260*/  IADD3 R8, P4, R12.reuse, R3.reuse, RZ ;  /* 0x000000030c087210 */ /* 0x0c2fe40007f9e0ff */
[----:B---3--:R-:W-:Y:S02]  /*7270*/  IADD3 R10, P3, R5, R3, RZ ;  /* 0x00000003050a7210 */ /* 0x008fe40007f7e0ff */
[-C--:B------:R-:W-:Y:S01]  /*7280*/  LEA.HI.X.SX32 R9, R12, R2.reuse, 0x1, P4 ;  /* 0x000000020c097211 */ /* 0x080fe200020f0eff */
[----:B0-----:R-:W-:Y:S01]  /*7290*/  IMAD R12, R13, 0xf, RZ ;  /* 0x0000000f0d0c7824 */ /* 0x001fe200078e02ff */
[----:B------:R-:W-:Y:S01]  /*72a0*/  LEA.HI.X.SX32 R11, R5, R2, 0x1, P3 ;  /* 0x00000002050b7211 */ /* 0x000fe200018f0eff */
[----:B------:R-:W-:-:S02]  /*72b0*/  IMAD.SHL.U32 R5, R13, 0x10, RZ ;  /* 0x000000100d057824 */ /* 0x000fc400078e00ff */
[----:B------:R-:W0:Y:S01]  /*72c0*/  LDC R13, c[0x0][0x238] ;  /* 0x00008e00ff0d7b82 */ /* 0x000e220000000800 */
[C---:B------:R-:W-:Y:S02]  /*72d0*/  ISETP.GT.AND P2, PT, R0.reuse, 0xd, PT ;  /* 0x0000000d0000780c */ /* 0x040fe40003f44270 */
[----:B------:R-:W-:Y:S02]  /*72e0*/  ISETP.GT.AND P1, PT, R0, 0xe, PT ;  /* 0x0000000e0000780c */ /* 0x000fe40003f24270 */
[----:B------:R-:W-:Y:S02]  /*72f0*/  PRMT R175, RZ, 0x7610, R175 ;  /* 0x00007610ffaf7816 */ /* 0x000fe400000000af */
[----:B------:R-:W-:-:S07]  /*7300*/  PRMT R174, RZ, 0x7610, R174 ;  /* 0x00007610ffae7816 */ /* 0x000fce00000000ae */
[----:B------:R1:W3:Y:S04]  /*7310*/  @P2 LDG.E.U8 R175, desc[UR14][R8.64] ;  /* 0x0000000e08af2981 */ /* 0x0002e8000c1e1100 */
[----:B------:R1:W3:Y:S02]  /*7320*/  @P1 LDG.E.U8 R174, desc[UR14][R10.64] ;  /* 0x0000000e0aae1981 */ /* 0x0002e4000c1e1100 */
        /* <DEDUP_REMOVED lines=38> */
[----:B------:R4:W3:Y:S01]  /*7590*/  @P1 LDG.E.U8 R163, desc[UR14][R10.64] ;  /* 0x0000000e0aa31981 */ /* 0x0008e2000c1e1100 */
[CC--:B-1----:R-:W-:Y:S02]  /*75a0*/  IADD3 R8, P4, R12.reuse, R3.reuse, RZ ;  /* 0x000000030c087210 */ /* 0x0c2fe40007f9e0ff */
[----:B----4-:R-:W-:Y:S02]  /*75b0*/  IADD3 R10, P3, R5, R3, RZ ;  /* 0x00000003050a7210 */ /* 0x010fe40007f7e0ff */
        /* <DEDUP_REMOVED lines=9> */
[----:B------:R1:W4:Y:S04]  /*7650*/  @P0 LDG.E.U8 R160, desc[UR14][R8.64] ;  /* 0x0000000e08a00981 */ /* 0x000328000c1e1100 */
[----:B------:R1:W4:Y:S02]  /*7660*/  @P2 LDG.E.U8 R159, desc[UR14][R10.64] ;  /* 0x0000000e0a9f2981 */ /* 0x000324000c1e1100 */
        /* <DEDUP_REMOVED lines=44> */
[----:B------:R-:W-:-:S02]  /*7930*/  IMAD.SHL.U32 R5, R13, 0x20, RZ ;  /* 0x000000200d057824 */ /* 0x000fc400078e00ff */
[----:B------:R-:W0:Y:S01]  /*7940*/  LDC R13, c[0x0][0x238] ;  /* 0x00008e00ff0d7b82 */ /* 0x000e220000000800 */
[C---:B------:R-:W-:Y:S02]  /*7950*/  ISETP.GT.AND P1, PT, R0.reuse, 0x1d, PT ;  /* 0x0000001d0000780c */ /* 0x040fe40003f24270 */
[----:B------:R-:W-:Y:S02]  /*7960*/  PRMT R17, RZ, 0x7610, R17 ;  /* 0x00007610ff117816 */ /* 0x000fe40000000011 */
[----:B------:R-:W-:Y:S02]  /*7970*/  ISETP.GT.AND P2, PT, R0, 0x1f, PT ;  /* 0x0000001f0000780c */ /* 0x000fe40003f44270 */
[----:B------:R-:W-:-:S07]  /*7980*/  PRMT R14, RZ, 0x7610, R14 ;  /* 0x00007610ff0e7816 */ /* 0x000fce000000000e */
[----:B------:R1:W2:Y:S02]  /*7990*/  @P1 LDG.E.U8 R17, desc[UR14][R8.64] ;  /* 0x0000000e08111981 */ /* 0x0002a4000c1e1100 */
[----:B-1----:R-:W-:-:S04]  /*79a0*/  IADD3 R8, P4, R12, R3, RZ ;  /* 0x000000030c087210 */ /* 0x002fc80007f9e0ff */
[----:B------:R-:W-:Y:S01]  /*79b0*/  LEA.HI.X.SX32 R9, R12, R2, 0x1, P4 ;  /* 0x000000020c097211 */ /* 0x000fe200020f0eff */
[----:B0-----:R-:W-:Y:S01]  /*79c0*/  IMAD R12, R13, 0x21, RZ ;  /* 0x000000210d0c7824 */ /* 0x001fe200078e02ff */
[----:B------:R-:W-:-:S03]  /*79d0*/  ISETP.GT.AND P0, PT, R0, 0x1e, PT ;  /* 0x0000001e0000780c */ /* 0x000fc60003f04270 */
[----:B------:R0:W4:Y:S01]  /*79e0*/  @P2 LDG.E.U8 R14, desc[UR14][R8.64] ;  /* 0x0000000e080e2981 */ /* 0x000122000c1e1100 */
[----:B------:R-:W-:Y:S02]  /*79f0*/  PRMT R15, RZ, 0x7610, R15 ;  /* 0x00007610ff0f7816 */ /* 0x000fe4000000000f */
[----:B0-----:R-:W-:-:S07]  /*7a00*/  IADD3 R8, P4, R12, R3, RZ ;  /* 0x000000030c087210 */ /* 0x001fce0007f9e0ff */
[----:B------:R0:W2:Y:S01]  /*7a10*/  @P0 LDG.E.U8 R15, desc[UR14][R10.64] ;  /* 0x0000000e0a0f0981 */ /* 0x0000a2000c1e1100 */
[-C--:B------:R-:W-:Y:S02]  /*7a20*/  LEA.HI.X.SX32 R9, R12, R2.reuse, 0x1, P4 ;  /* 0x000000020c097211 */ /* 0x080fe400020f0eff */
[----:B------:R-:W1:Y:S01]  /*7a30*/  LDC R12, c[0x0][0x238] ;  /* 0x00008e00ff0c7b82 */ /* 0x000e620000000800 */
[C---:B------:R-:W-:Y:S02]  /*7a40*/  ISETP.GT.AND P1, PT, R0.reuse, 0x20, PT ;  /* 0x000000200000780c */ /* 0x040fe40003f24270 */
[C---:B0-----:R-:W-:Y:S02]  /*7a50*/  IADD3 R10, P3, R5.reuse, R3, RZ ;  /* 0x00000003050a7210 */ /* 0x041fe40007f7e0ff */
[----:B------:R-:W-:Y:S02]  /*7a60*/  PRMT R176, RZ, 0x7610, R176 ;  /* 0x00007610ffb07816 */ /* 0x000fe400000000b0 */
[----:B------:R-:W-:Y:S01]  /*7a70*/  LEA.HI.X.SX32 R11, R5, R2, 0x1, P3 ;  /* 0x00000002050b7211 */ /* 0x000fe200018f0eff */
[----:B------:R-:W-:Y:S01]  /*7a80*/  IMAD R5, R13, 0x22, RZ ;  /* 0x000000220d057824 */ /* 0x000fe200078e02ff */
[----:B------:R-:W-:-:S05]  /*7a90*/  ISETP.GT.AND P0, PT, R0, 0x21, PT ;  /* 0x000000210000780c */ /* 0x000fca0003f04270 */
[----:B------:R0:W4:Y:S01]  /*7aa0*/  @P1 LDG.E.U8 R176, desc[UR14][R10.64] ;  /* 0x0000000e0ab01981 */ /* 0x000122000c1e1100 */
[----:B------:R-:W-:Y:S02]  /*7ab0*/  PRMT R173, RZ, 0x7610, R173 ;  /* 0x00007610ffad7816 */ /* 0x000fe400000000ad */
[----:B0-----:R-:W-:Y:S01]  /*7ac0*/  IADD3 R10, P3, R5, R3, RZ ;  /* 0x00000003050a7210 */ /* 0x001fe20007f7e0ff */
[----:B-1----:R-:W-:-:S04]  /*7ad0*/  IMAD R24, R12, 0x23, RZ ;  /* 0x000000230c187824 */ /* 0x002fc800078e02ff */
[----:B------:R0:W4:Y:S01]  /*7ae0*/  @P0 LDG.E.U8 R173, desc[UR14][R8.64] ;  /* 0x0000000e08ad0981 */ /* 0x000122000c1e1100 */
[----:B------:R-:W-:Y:S01]  /*7af0*/  LEA.HI.X.SX32 R11, R5, R2, 0x1, P3 ;  /* 0x00000002050b7211 */ /* 0x000fe200018f0eff */
[----:B------:R-:W-:-:S05]  /*7b00*/  IMAD R5, R12, 0x24, RZ ;  /* 0x000000240c057824 */ /* 0x000fca00078e02ff */
[CC--:B------:R-:W-:Y:S02]  /*7b10*/  IADD3 R12, P0, R5.reuse, R3.reuse, RZ ;  /* 0x00000003050c7210 */ /* 0x0c0fe40007f1e0ff */
[----:B0-----:R-:W-:Y:S02]  /*7b20*/  IADD3 R8, P3, R24, R3, RZ ;  /* 0x0000000318087210 */ /* 0x001fe40007f7e0ff */
[-C--:B------:R-:W-:Y:S01]  /*7b30*/  LEA.HI.X.SX32 R13, R5, R2.reuse, 0x1, P0 ;  /* 0x00000002050d7211 */ /* 0x080fe200000f0eff */
[----:B------:R-:W-:Y:S01]  /*7b40*/  IMAD R5, R150, 0x26, RZ ;  /* 0x0000002696057824 */ /* 0x000fe200078e02ff */
[----:B------:R-:W-:Y:S01]  /*7b50*/  LEA.HI.X.SX32 R9, R24, R2, 0x1, P3 ;  /* 0x0000000218097211 */ /* 0x000fe200018f0eff */
[----:B------:R-:W-:Y:S01]  /*7b60*/  IMAD R24, R150, 0x25, RZ ;  /* 0x0000002596187824 */ /* 0x000fe200078e02ff */
[C---:B------:R-:W-:Y:S01]  /*7b70*/  ISETP.GT.AND P2, PT, R0.reuse, 0x22, PT ;  /* 0x000000220000780c */ /* 0x040fe20003f44270 */
[----:B------:R-:W0:Y:S01]  /*7b80*/  LDC R150, c[0x0][0x238] ;  /* 0x00008e00ff967b82 */ /* 0x000e220000000800 */
[----:B------:R-:W-:-:S02]  /*7b90*/  ISETP.GT.AND P1, PT, R0, 0x23, PT ;  /* 0x000000230000780c */ /* 0x000fc40003f24270 */
[----:B------:R-:W-:Y:S02]  /*7ba0*/  PRMT R172, RZ, 0x7610, R172 ;  /* 0x00007610ffac7816 */ /* 0x000fe400000000ac */
[----:B------:R-:W-:-:S07]  /*7bb0*/  PRMT R169, RZ, 0x7610, R169 ;  /* 0x00007610ffa97816 */ /* 0x000fce00000000a9 */
[----:B------:R1:W4:Y:S04]  /*7bc0*/  @P2 LDG.E.U8 R172, desc[UR14][R10.64] ;  /* 0x0000000e0aac2981 */ /* 0x000328000c1e1100 */
[----:B------:R3:W4:Y:S01]  /*7bd0*/  @P1 LDG.E.U8 R169, desc[UR14][R8.64] ;  /* 0x0000000e08a91981 */ /* 0x000722000c1e1100 */
[----:B-1----:R-:W-:-:S04]  /*7be0*/  IADD3 R10, P0, R24, R3, RZ ;  /* 0x00000003180a7210 */ /* 0x002fc80007f1e0ff */
[----:B------:R-:W-:Y:S02]  /*7bf0*/  LEA.HI.X.SX32 R11, R24, R2, 0x1, P0 ;  /* 0x00000002180b7211 */ /* 0x000fe400000f0eff */
[----:B---3--:R-:W-:-:S04]  /*7c00*/  IADD3 R8, P0, R5, R3, RZ ;  /* 0x0000000305087210 */ /* 0x008fc80007f1e0ff */
[----:B------:R-:W-:Y:S01]  /*7c10*/  LEA.HI.X.SX32 R9, R5, R2, 0x1, P0 ;  /* 0x0000000205097211 */ /* 0x000fe200000f0eff */
[----:B0-----:R-:W-:Y:S02]  /*7c20*/  IMAD R5, R150, 0x27, RZ ;  /* 0x0000002796057824 */ /* 0x001fe400078e02ff */
[----:B------:R-:W0:Y:S01]  /*7c30*/  LDC R150, c[0x0][0x238] ;  /* 0x00008e00ff967b82 */ /* 0x000e220000000800 */
[C---:B------:R-:W-:Y:S02]  /*7c40*/  ISETP.GT.AND P1, PT, R0.reuse, 0x26, PT ;  /* 0x000000260000780c */ /* 0x040fe40003f24270 */
[----:B------:R-:W-:Y:S02]  /*7c50*/  PRMT R162, RZ, 0x7610, R162 ;  /* 0x00007610ffa27816 */ /* 0x000fe400000000a2 */
[----:B------:R-:W-:Y:S02]  /*7c60*/  ISETP.GT.AND P2, PT, R0, 0x25, PT ;  /* 0x000000250000780c */ /* 0x000fe40003f44270 */
[----:B------:R-:W-:-:S07]  /*7c70*/  PRMT R165, RZ, 0x7610, R165 ;  /* 0x00007610ffa57816 */ /* 0x000fce00000000a5 */
[----:B------:R1:W3:Y:S04]  /*7c80*/  @P1 LDG.E.U8 R162, desc[UR14][R8.64] ;  /* 0x0000000e08a21981 */ /* 0x0002e8000c1e1100 */
[----:B------:R-:W3:Y:S01]  /*7c90*/  @P2 LDG.E.U8 R165, desc[UR14][R10.64] ;  /* 0x0000000e0aa52981 */ /* 0x000ee2000c1e1100 */
[----:B-1----:R-:W-:-:S04]  /*7ca0*/  IADD3 R8, P0, R5, R3, RZ ;  /* 0x0000000305087210 */ /* 0x002fc80007f1e0ff */
[----:B------:R-:W-:Y:S01]  /*7cb0*/  LEA.HI.X.SX32 R9, R5, R2, 0x1, P0 ;  /* 0x0000000205097211 */ /* 0x000fe200000f0eff */
[----:B0-----:R-:W-:Y:S02]  /*7cc0*/  IMAD R5, R150, 0x28, RZ ;  /* 0x0000002896057824 */ /* 0x001fe400078e02ff */
[----:B------:R-:W0:Y:S01]  /*7cd0*/  LDC R150, c[0x0][0x238] ;  /* 0x00008e00ff967b82 */ /* 0x000e220000000800 */
[----:B------:R-:W-:Y:S02]  /*7ce0*/  ISETP.GT.AND P2, PT, R0, 0x27, PT ;  /* 0x000000270000780c */ /* 0x000fe40003f44270 */
[----:B------:R-:W-:-:S11]  /*7cf0*/  PRMT R161, RZ, 0x7610, R161 ;  /* 0x00007610ffa17816 */ /* 0x000fd600000000a1 */
[----:B------:R1:W3:Y:S02]  /*7d00*/  @P2 LDG.E.U8 R161, desc[UR14][R8.64] ;  /* 0x0000000e08a12981 */ /* 0x0002e4000c1e1100 */
        /* <DEDUP_REMOVED lines=39> */
[C---:B------:R-:W-:Y:S02]  /*7f80*/  ISETP.GT.AND P1, PT, R0.reuse, 0x2d, PT ;  /* 0x0000002d0000780c */ /* 0x040fe40003f24270 */
[----:B------:R-:W-:Y:S02]  /*7f90*/  PRMT R21, RZ, 0x7610, R21 ;  /* 0x00007610ff157816 */ /* 0x000fe40000000015 */
[C---:B------:R-:W-:Y:S02]  /*7fa0*/  ISETP.GT.AND P2, PT, R0.reuse, 0x2e, PT ;  /* 0x0000002e0000780c */ /* 0x040fe40003f44270 */
[----:B------:R-:W-:-:S07]  /*7fb0*/  ISETP.GT.AND P0, PT, R0, RZ, PT ;  /* 0x000000ff0000720c */ /* 0x000fce0003f04270 */
[----:B------:R1:W3:Y:S02]  /*7fc0*/  @P1 LDG.E.U8 R21, desc[UR14][R8.64] ;  /* 0x0000000e08151981 */ /* 0x0002e4000c1e1100 */
[----:B-1----:R-:W-:-:S04]  /*7fd0*/  IADD3 R8, P1, R5, R3, RZ ;  /* 0x0000000305087210 */ /* 0x002fc80007f3e0ff */
[----:B------:R-:W-:Y:S01]  /*7fe0*/  LEA.HI.X.SX32 R9, R5, R2, 0x1, P1 ;  /* 0x0000000205097211 */ /* 0x000fe200008f0eff */
[----:B0-----:R-:W-:Y:S02]  /*7ff0*/  IMAD R5, R150, 0x2f, RZ ;  /* 0x0000002f96057824 */ /* 0x001fe400078e02ff */
[----:B------:R-:W0:Y:S01]  /*8000*/  LDC R150, c[0x0][0x238] ;  /* 0x00008e00ff967b82 */ /* 0x000e220000000800 */
[----:B------:R-:W-:Y:S02]  /*8010*/  PRMT R18, RZ, 0x7610, R18 ;  /* 0x00007610ff127816 */ /* 0x000fe40000000012 */
[----:B------:R-:W-:-:S04]  /*8020*/  PRMT R10, RZ, 0x7610, R10 ;  /* 0x00007610ff0a7816 */ /* 0x000fc8000000000a */
[----:B------:R1:W3:Y:S02]  /*8030*/  @P2 LDG.E.U8 R18, desc[UR14][R8.64] ;  /* 0x0000000e08122981 */ /* 0x0002e4000c1e1100 */
[----:B-1----:R-:W-:Y:S02]  /*8040*/  @P0 IMAD.MOV.U32 R8, RZ, RZ, R3 ;  /* 0x000000ffff080224 */ /* 0x002fe400078e0003 */
[----:B------:R-:W-:-:S05]  /*8050*/  @P0 IMAD.MOV.U32 R9, RZ, RZ, R2 ;  /* 0x000000ffff090224 */ /* 0x000fca00078e0002 */
[----:B------:R1:W2:Y:S02]  /*8060*/  @P0 LDG.E.U8 R10, desc[UR14][R8.64] ;  /* 0x0000000e080a0981 */ /* 0x0002a4000c1e1100 */
        /* <DEDUP_REMOVED lines=90> */
[----:B------:R1:W3:Y:S01]  /*8610*/  @P1 LDG.E.U8 R213, desc[UR14][R8.64] ;  /* 0x0000000e08d51981 */ /* 0x0002e2000c1e1100 */
[----:B------:R-:W-:Y:S02]  /*8620*/  ISETP.GT.AND P1, PT, R0, 0x3c, PT ;  /* 0x0000003c0000780c */ /* 0x000fe40003f24270 */
[----:B-1----:R-:W-:-:S04]  /*8630*/  IADD3 R8, P0, R5, R3, RZ ;  /* 0x0000000305087210 */ /* 0x002fc80007f1e0ff */
[----:B------:R-:W-:Y:S01]  /*8640*/  LEA.HI.X.SX32 R9, R5, R2, 0x1, P0 ;  /* 0x0000000205097211 */ /* 0x000fe200000f0eff */
[----:B0-----:R-:W-:Y:S02]  /*8650*/  IMAD R5, R150, 0x3d, RZ ;  /* 0x0000003d96057824 */ /* 0x001fe400078e02ff */
[----:B------:R-:W0:Y:S01]  /*8660*/  LDC R150, c[0x0][0x238] ;  /* 0x00008e00ff967b82 */ /* 0x000e220000000800 */
[----:B------:R-:W-:-:S06]  /*8670*/  PRMT R218, RZ, 0x7610, R218 ;  /* 0x00007610ffda7816 */ /* 0x000fcc00000000da */
[----:B------:R1:W3:Y:S01]  /*8680*/  @P1 LDG.E.U8 R218, desc[UR14][R8.64] ;  /* 0x0000000e08da1981 */ /* 0x0002e2000c1e1100 */
[----:B------:R-:W-:Y:S02]  /*8690*/  ISETP.GT.AND P1, PT, R0, 0x3d, PT ;  /* 0x0000003d0000780c */ /* 0x000fe40003f24270 */
[----:B------:R-:W-:Y:S02]  /*86a0*/  PRMT R215, RZ, 0x7610, R215 ;  /* 0x00007610ffd77816 */ /* 0x000fe400000000d7 */
[----:B-1----:R-:W-:-:S04]  /*86b0*/  IADD3 R8, P0, R5, R3, RZ ;  /* 0x0000000305087210 */ /* 0x002fc80007f1e0ff */
[----:B------:R-:W-:Y:S01]  /*86c0*/  LEA.HI.X.SX32 R9, R5, R2, 0x1, P0 ;  /* 0x0000000205097211 */ /* 0x000fe200000f0eff */
[----:B0-----:R-:W-:-:S04]  /*86d0*/  IMAD R5, R150, 0x3e, RZ ;  /* 0x0000003e96057824 */ /* 0x001fc800078e02ff */
[----:B------:R0:W3:Y:S01]  /*86e0*/  @P1 LDG.E.U8 R215, desc[UR14][R8.64] ;  /* 0x0000000e08d71981 */ /* 0x0000e2000c1e1100 */
[----:B------:R-:W-:Y:S02]  /*86f0*/  ISETP.GT.AND P1, PT, R0, 0x3e, PT ;  /* 0x0000003e0000780c */ /* 0x000fe40003f24270 */
[----:B------:R-:W-:Y:S02]  /*8700*/  PRMT R219, RZ, 0x7610, R219 ;  /* 0x00007610ffdb7816 */ /* 0x000fe400000000db */
[----:B0-----:R-:W-:-:S04]  /*8710*/  IADD3 R8, P0, R5, R3, RZ ;  /* 0x0000000305087210 */ /* 0x001fc80007f1e0ff */
[----:B------:R-:W-:Y:S01]  /*8720*/  LEA.HI.X.SX32 R9, R5, R2, 0x1, P0 ;  /* 0x0000000205097211 */ /* 0x000fe200000f0eff */
[----:B------:R-:W-:Y:S01]  /*8730*/  IMAD R5, R151, 0x3f, RZ ;  /* 0x0000003f97057824 */ /* 0x000fe200078e02ff */
[----:B------:R0:W-:Y:S04]  /*8740*/  STL [R1+0x3a4], R3 ;  /* 0x0003a40301007387 */ /* 0x0001e80000100800 */
[----:B------:R1:W3:Y:S04]  /*8750*/  @P1 LDG.E.U8 R219, desc[UR14][R8.64] ;  /* 0x0000000e08db1981 */ /* 0x0002e8000c1e1100 */
[----:B------:R-:W3:Y:S01]  /*8760*/  LDL R26, [R1+0x384] ;  /* 0x00038400011a7983 */ /* 0x000ee20000100800 */
[----:B------:R-:W-:-:S03]  /*8770*/  ISETP.GT.AND P4, PT, R0, 0x24, PT ;  /* 0x000000240000780c */ /* 0x000fc60003f84270 */
[----:B------:R-:W3:Y:S01]  /*8780*/  LDL R25, [R1+0x36c] ;  /* 0x00036c0001197983 */ /* 0x000ee20000100800 */
[----:B-1----:R-:W-:-:S03]  /*8790*/  IADD3 R8, P0, R5, R3, RZ ;  /* 0x0000000305087210 */ /* 0x002fc60007f1e0ff */
[----:B------:R-:W3:Y:S01]  /*87a0*/  LDL R24, [R1+0x35c] ;  /* 0x00035c0001187983 */ /* 0x000ee20000100800 */
[----:B------:R-:W-:-:S03]  /*87b0*/  LEA.HI.X.SX32 R9, R5, R2, 0x1, P0 ;  /* 0x0000000205097211 */ /* 0x000fc600000f0eff */
[----:B------:R-:W3:Y:S01]  /*87c0*/  LDL R5, [R1+0x394] ;  /* 0x0003940001057983 */ /* 0x000ee20000100800 */
[----:B------:R-:W-:-:S03]  /*87d0*/  ISETP.GT.AND P1, PT, R0, 0x3f, PT ;  /* 0x0000003f0000780c */ /* 0x000fc60003f24270 */
[----:B0-----:R-:W3:Y:S04]  /*87e0*/  LDL R3, [R1+0x34c] ;  /* 0x00034c0001037983 */ /* 0x001ee80000100800 */
[----:B------:R-:W3:Y:S04]  /*87f0*/  LDL.LU R43, [R1+0x37c] ;  /* 0x00037c00012b7983 */ /* 0x000ee80000300800 */
[----:B------:R-:W3:Y:S04]  /*8800*/  LDL.LU R42, [R1+0x348] ;  /* 0x00034800012a7983 */ /* 0x000ee80000300800 */
[----:B------:R-:W3:Y:S01]  /*8810*/  LDL.LU R38, [R1+0x358] ;  /* 0x0003580001267983 */ /* 0x000ee20000300800 */
[----:B------:R-:W-:-:S03]  /*8820*/  PRMT R168, RZ, 0x7610, R168 ;  /* 0x00007610ffa87816 */ /* 0x000fc600000000a8 */
[----:B------:R-:W3:Y:S01]  /*8830*/  LDL.LU R36, [R1+0x368] ;  /* 0x0003680001247983 */ /* 0x000ee20000300800 */
[----:B------:R-:W-:-:S03]  /*8840*/  PRMT R217, RZ, 0x7610, R217 ;  /* 0x00007610ffd97816 */ /* 0x000fc600000000d9 */
[----:B------:R-:W3:Y:S04]  /*8850*/  LDL.LU R34, [R1+0x378] ;  /* 0x0003780001227983 */ /* 0x000ee80000300800 */
[----:B------:R-:W3:Y:S04]  /*8860*/  @P4 LDG.E.U8 R168, desc[UR14][R12.64] ;  /* 0x0000000e0ca84981 */ /* 0x000ee8000c1e1100 */
[----:B------:R0:W3:Y:S01]  /*8870*/  @P1 LDG.E.U8 R217, desc[UR14][R8.64] ;  /* 0x0000000e08d91981 */ /* 0x0000e2000c1e1100 */
[----:B------:R-:W-:-:S03]  /*8880*/  LOP3.LUT R187, R187, 0xffff, RZ, 0xc0, !PT ;  /* 0x0000ffffbbbb7812 */ /* 0x000fc600078ec0ff */
[----:B------:R-:W3:Y:S01]  /*8890*/  LDL.LU R29, [R1+0x33c] ;  /* 0x00033c00011d7983 */ /* 0x000ee20000300800 */
[----:B------:R-:W-:Y:S02]  /*88a0*/  LOP3.LUT R186, R186, 0xffff, RZ, 0xc0, !PT ;  /* 0x0000ffffbaba7812 */ /* 0x000fe400078ec0ff */
[----:B------:R-:W-:Y:S02]  /*88b0*/  LOP3.LUT R185, R185, 0xffff, RZ, 0xc0, !PT ;  /* 0x0000ffffb9b97812 */ /* 0x000fe400078ec0ff */
[----:B------:R-:W-:Y:S02]  /*88c0*/  LOP3.LUT R184, R184, 0xffff, RZ, 0xc0, !PT ;  /* 0x0000ffffb8b87812 */ /* 0x000fe400078ec0ff */
[----:B------:R-:W-:Y:S02]  /*88d0*/  LOP3.LUT R183, R183, 0xffff, RZ, 0xc0, !PT ;  /* 0x0000ffffb7b77812 */ /* 0x000fe400078ec0ff */
[----:B------:R-:W-:Y:S02]  /*88e0*/  LOP3.LUT R182, R182, 0xffff, RZ, 0xc0, !PT ;  /* 0x0000ffffb6b67812 */ /* 0x000fe400078ec0ff */
[----:B------:R-:W-:-:S02]  /*88f0*/  LOP3.LUT R181, R181, 0xffff, RZ, 0xc0, !PT ;  /* 0x0000ffffb5b57812 */ /* 0x000fc400078ec0ff */
[----:B------:R-:W-:Y:S02]  /*8900*/  LOP3.LUT R180, R180, 0xffff, RZ, 0xc0, !PT ;  /* 0x0000ffffb4b47812 */ /* 0x000fe400078ec0ff */
[----:B------:R-:W-:Y:S02]  /*8910*/  LOP3.LUT R179, R179, 0xffff, RZ, 0xc0, !PT ;  /* 0x0000ffffb3b37812 */ /* 0x000fe400078ec0ff */
[----:B------:R-:W-:Y:S02]  /*8920*/  LOP3.LUT R178, R178, 0xffff, RZ, 0xc0, !PT ;  /* 0x0000ffffb2b27812 */ /* 0x000fe400078ec0ff */
[----:B------:R-:W-:Y:S02]  /*8930*/  LOP3.LUT R177, R177, 0xffff, RZ, 0xc0, !PT ;  /* 0x0000ffffb1b17812 */ /* 0x000fe400078ec0ff */
[----:B------:R-:W-:Y:S02]  /*8940*/  LOP3.LUT R175, R175, 0xffff, RZ, 0xc0, !PT ;  /* 0x0000ffffafaf7812 */ /* 0x000fe400078ec0ff */
[----:B------:R-:W-:-:S02]  /*8950*/  LOP3.LUT R174, R174, 0xffff, RZ, 0xc0, !PT ;  /* 0x0000ffffaeae7812 */ /* 0x000fc400078ec0ff */
[----:B------:R-:W-:Y:S02]  /*8960*/  LOP3.LUT R171, R171, 0xffff, RZ, 0xc0, !PT ;  /* 0x0000ffffabab7812 */ /* 0x000fe400078ec0ff */
[----:B--2---:R-:W-:Y:S02]  /*8970*/  LOP3.LUT R10, R10, 0xffff, RZ, 0xc0, !PT ;  /* 0x0000ffff0a0a7812 */ /* 0x004fe400078ec0ff */
[----:B0-----:R-:W-:Y:S01]  /*8980*/  LOP3.LUT R8, R188, 0xffff, RZ, 0xc0, !PT ;  /* 0x0000ffffbc087812 */ /* 0x001fe200078ec0ff */
[----:B------:R-:W-:Y:S01]  /*8990*/  STL [R1+0x3a8], R2 ;  /* 0x0003a80201007387 */ /* 0x000fe20000100800 */
[----:B------:R-:W-:Y:S02]  /*89a0*/  LOP3.LUT R15, R15, 0xffff, RZ, 0xc0, !PT ;  /* 0x0000ffff0f0f7812 */ /* 0x000fe400078ec0ff */
[----:B----4-:R-:W-:Y:S01]  /*89b0*/  LOP3.LUT R14, R14, 0xffff, RZ, 0xc0, !PT ;  /* 0x0000ffff0e0e7812 */ /* 0x010fe200078ec0ff */
[----:B------:R-:W2:Y:S01]  /*89c0*/  LDL.LU R47, [R1+0x338] ;  /* 0x00033800012f7983 */ /* 0x000ea20000300800 */
[----:B------:R-:W-:-:S02]  /*89d0*/  PRMT R186, R187, 0x3340, R186 ;  /* 0x00003340bbba7816 */ /* 0x000fc400000000ba */
[----:B------:R-:W-:Y:S01]  /*89e0*/  PRMT R184, R185, 0x3340, R184 ;  /* 0x00003340b9b87816 */ /* 0x000fe200000000b8 */
[----:B------:R-:W4:Y:S01]  /*89f0*/  LDL.LU R33, [R1+0x32c] ;  /* 0x00032c0001217983 */ /* 0x000f220000300800 */
[----:B------:R-:W-:Y:S02]  /*8a00*/  PRMT R13, R183, 0x3340, R182 ;  /* 0x00003340b70d7816 */ /* 0x000fe400000000b6 */
[----:B------:R-:W-:Y:S02]  /*8a10*/  PRMT R180, R181, 0x3340, R180 ;  /* 0x00003340b5b47816 */ /* 0x000fe400000000b4 */
[----:B------:R-:W-:Y:S02]  /*8a20*/  PRMT R178, R179, 0x3340, R178 ;  /* 0x00003340b3b27816 */ /* 0x000fe400000000b2 */
[----:B------:R-:W-:Y:S02]  /*8a30*/  PRMT R175, R177, 0x3340, R175 ;  /* 0x00003340b1af7816 */ /* 0x000fe400000000af */
[----:B------:R-:W-:-:S02]  /*8a40*/  PRMT R171, R174, 0x3340, R171 ;  /* 0x00003340aeab7816 */ /* 0x000fc400000000ab */
[----:B------:R-:W-:Y:S02]  /*8a50*/  PRMT R12, R10, 0x3340, R8 ;  /* 0x000033400a0c7816 */ /* 0x000fe40000000008 */
        /* <DEDUP_REMOVED lines=14> */
[----:B------:R-:W-:Y:S02]  /*8b40*/  PRMT R11, R15, 0x3340, R14 ;  /* 0x000033400f0b7816 */ /* 0x000fe4000000000e */
[----:B------:R-:W-:Y:S02]  /*8b50*/  PRMT R13, R184, 0x5410, R13 ;  /* 0x00005410b80d7816 */ /* 0x000fe4000000000d */
[----:B------:R-:W-:-:S02]  /*8b60*/  PRMT R14, R180, 0x5410, R178 ;  /* 0x00005410b40e7816 */ /* 0x000fc400000000b2 */
[----:B------:R-:W-:Y:S02]  /*8b70*/  PRMT R15, R175, 0x5410, R171 ;  /* 0x00005410af0f7816 */ /* 0x000fe400000000ab */
[----:B------:R-:W-:Y:S01]  /*8b80*/  PRMT R12, R12, 0x5410, R186 ;  /* 0x000054100c0c7816 */ /* 0x000fe200000000ba */
[----:B------:R-:W-:Y:S01]  /*8b90*/  BAR.SYNC.DEFER_BLOCKING 0x0 ;  /* 0x0000000000007b1d */ /* 0x000fe20000010000 */
[----:B------:R-:W-:Y:S02]  /*8ba0*/  PRMT R167, R170, 0x3340, R167 ;  /* 0x00003340aaa77816 */ /* 0x000fe400000000a7 */
[----:B------:R-:W-:Y:S02]  /*8bb0*/  PRMT R164, R166, 0x3340, R164 ;  /* 0x00003340a6a47816 */ /* 0x000fe400000000a4 */
[----:B------:R-:W-:Y:S02]  /*8bc0*/  PRMT R160, R163, 0x3340, R160 ;  /* 0x00003340a3a07816 */ /* 0x000fe400000000a0 */
[----:B------:R-:W-:-:S02]  /*8bd0*/  PRMT R9, R159, 0x3340, R156 ;  /* 0x000033409f097816 */ /* 0x000fc4000000009c */
[----:B------:R-:W-:Y:S02]  /*8be0*/  PRMT R152, R155, 0x3340, R152 ;  /* 0x000033409b987816 */ /* 0x000fe40000000098 */
[----:B------:R-:W-:Y:S02]  /*8bf0*/  PRMT R20, R23, 0x3340, R20 ;  /* 0x0000334017147816 */ /* 0x000fe40000000014 */
[----:B------:R-:W-:Y:S02]  /*8c00*/  PRMT R17, R19, 0x3340, R17 ;  /* 0x0000334013117816 */ /* 0x000fe40000000011 */
[----:B------:R-:W-:Y:S02]  /*8c10*/  PRMT R8, R167, 0x5410, R164 ;  /* 0x00005410a7087816 */ /* 0x000fe400000000a4 */
[----:B------:R-:W-:Y:S02]  /*8c20*/  PRMT R9, R160, 0x5410, R9 ;  /* 0x00005410a0097816 */ /* 0x000fe40000000009 */
[----:B------:R-:W-:-:S02]  /*8c30*/  PRMT R10, R152, 0x5410, R20 ;  /* 0x00005410980a7816 */ /* 0x000fc40000000014 */
[----:B------:R-:W-:Y:S01]  /*8c40*/  PRMT R11, R17, 0x5410, R11 ;  /* 0x00005410110b7816 */ /* 0x000fe2000000000b */
[----:B---3--:R0:W-:Y:S04]  /*8c50*/  STS.128 [R26+UR12], R12 ;  /* 0x0000000c1a007988 */ /* 0x0081e80008000c0c */
[----:B0-----:R-:W3:Y:S04]  /*8c60*/  LDL.LU R26, [R1+0x328] ;  /* 0x00032800011a7983 */ /* 0x001ee80000300800 */
[----:B------:R0:W-:Y:S04]  /*8c70*/  STS.128 [R5+UR12], R8 ;  /* 0x0000000805007988 */ /* 0x0001e80008000c0c */
[----:B------:R-:W3:Y:S04]  /*8c80*/  LDL.LU R51, [R1+0x318] ;  /* 0x0003180001337983 */ /* 0x000ee80000300800 */
[----:B0-----:R-:W3:Y:S01]  /*8c90*/  LDL.LU R5, [R1+0x31c] ;  /* 0x00031c0001057983 */ /* 0x001ee20000300800 */
[----:B------:R-:W-:-:S02]  /*8ca0*/  ISETP.GE.AND P0, PT, R7, R0, PT ;  /* 0x000000000700720c */ /* 0x000fc40003f06270 */
[C---:B------:R-:W-:Y:S01]  /*8cb0*/  IADD3 R12, P1, R6.reuse, R222, RZ ;  /* 0x000000de060c7210 */ /* 0x040fe20007f3e0ff */
[----:B------:R-:W3:Y:S01]  /*8cc0*/  LDL.LU R7, [R1+0x2e8] ;  /* 0x0002e80001077983 */ /* 0x000ee20000300800 */
[----:B------:R-:W-:Y:S02]  /*8cd0*/  SHF.R.S32.HI R55, RZ, 0x1f, R6 ;  /* 0x0000001fff377819 */ /* 0x000fe40000011406 */
[C---:B------:R-:W-:Y:S01]  /*8ce0*/  IADD3 R8, P2, R6.reuse, R43, RZ ;  /* 0x0000002b06087210 */ /* 0x040fe20007f5e0ff */
[----:B------:R-:W-:Y:S01]  /*8cf0*/  STL [R1+0x3fc], R221 ;  /* 0x0003fcdd01007387 */ /* 0x000fe20000100800 */
[----:B------:R-:W-:Y:S01]  /*8d00*/  PRMT R203, RZ, 0x7610, R203 ;  /* 0x00007610ffcb7816 */ /* 0x000fe200000000cb */
[C---:B------:R-:W-:Y:S01]  /*8d10*/  IMAD.X R13, R55.reuse, 0x1, R221, P1 ;  /* 0x00000001370d7824 */ /* 0x040fe200008e06dd */
[----:B------:R-:W-:Y:S01]  /*8d20*/  IADD3 R10, P1, R6, R25, RZ ;  /* 0x00000019060a7210 */ /* 0x000fe20007f3e0ff */
[----:B------:R-:W-:Y:S01]  /*8d30*/  IMAD.X R9, R55, 0x1, R34, P2 ;  /* 0x0000000137097824 */ /* 0x000fe200010e0622 */
[----:B------:R-:W3:Y:S01]  /*8d40*/  LDL.LU R32, [R1+0x2f8] ;  /* 0x0002f80001207983 */ /* 0x000ee20000300800 */
[----:B------:R-:W-:-:S03]  /*8d50*/  PRMT R201, RZ, 0x7610, R201 ;  /* 0x00007610ffc97816 */ /* 0x000fc600000000c9 */
[----:B------:R-:W3:Y:S01]  /*8d60*/  LDL.LU R28, [R1+0x308] ;  /* 0x00030800011c7983 */ /* 0x000ee20000300800 */
[----:B------:R-:W-:-:S03]  /*8d70*/  IMAD.X R11, R55, 0x1, R36, P1 ;  /* 0x00000001370b7824 */ /* 0x000fc600008e0624 */
[----:B------:R-:W3:Y:S04]  /*8d80*/  LDL R30, [R1+0x30c] ;  /* 0x00030c00011e7983 */ /* 0x000ee80000100800 */
[----:B------:R0:W3:Y:S01]  /*8d90*/  @!P0 LDG.E.U8 R203, desc[UR14][R8.64] ;  /* 0x0000000e08cb8981 */ /* 0x0000e2000c1e1100 */
[----:B------:R-:W-:-:S03]  /*8da0*/  PRMT R200, RZ, 0x7610, R200 ;  /* 0x00007610ffc87816 */ /* 0x000fc600000000c8 */
[----:B------:R1:W3:Y:S04]  /*8db0*/  @!P0 LDG.E.U8 R201, desc[UR14][R10.64] ;  /* 0x0000000e0ac98981 */ /* 0x0002e8000c1e1100 */
[----:B------:R-:W3:Y:S01]  /*8dc0*/  LDL R27, [R1+0x2fc] ;  /* 0x0002fc00011b7983 */ /* 0x000ee20000100800 */
[C---:B0-----:R-:W-:Y:S02]  /*8dd0*/  IADD3 R8, P1, R6.reuse, R24, RZ ;  /* 0x0000001806087210 */ /* 0x041fe40007f3e0ff */
[----:B------:R-:W-:Y:S01]  /*8de0*/  PRMT R198, RZ, 0x7610, R198 ;  /* 0x00007610ffc67816 */ /* 0x000fe200000000c6 */
[----:B------:R-:W3:Y:S02]  /*8df0*/  LDL R25, [R1+0x2ec] ;  /* 0x0002ec0001197983 */ /* 0x000ee40000100800 */
[C---:B------:R-:W-:Y:S01]  /*8e00*/  IMAD.X R9, R55.reuse, 0x1, R38, P1 ;  /* 0x0000000137097824 */ /* 0x040fe200008e0626 */
[----:B-1----:R-:W-:Y:S01]  /*8e10*/  IADD3 R10, P1, R6, R3, RZ ;  /* 0x00000003060a7210 */ /* 0x002fe20007f3e0ff */
[----:B------:R-:W3:Y:S04]  /*8e20*/  LDL R24, [R1+0x2dc] ;  /* 0x0002dc0001187983 */ /* 0x000ee80000100800 */
[----:B------:R0:W3:Y:S01]  /*8e30*/  @!P0 LDG.E.U8 R200, desc[UR14][R8.64] ;  /* 0x0000000e08c88981 */ /* 0x0000e2000c1e1100 */
[----:B------:R-:W-:Y:S01]  /*8e40*/  IMAD.X R11, R55, 0x1, R42, P1 ;  /* 0x00000001370b7824 */ /* 0x000fe200008e062a */
[----:B------:R-:W-:-:S02]  /*8e50*/  PRMT R202, RZ, 0x7610, R202 ;  /* 0x00007610ffca7816 */ /* 0x000fc400000000ca */
[----:B------:R-:W-:Y:S01]  /*8e60*/  PRMT R197, RZ, 0x7610, R197 ;  /* 0x00007610ffc57816 */ /* 0x000fe200000000c5 */
[----:B------:R-:W3:Y:S04]  /*8e70*/  LDL R15, [R1+0x2cc] ;  /* 0x0002cc00010f7983 */ /* 0x000ee80000100800 */
[----:B------:R-:W3:Y:S01]  /*8e80*/  @!P0 LDG.E.U8 R202, desc[UR14][R12.64] ;  /* 0x0000000e0cca8981 */ /* 0x000ee2000c1e1100 */
[----:B0-----:R-:W-:-:S03]  /*8e90*/  IADD3 R8, P1, R6, R29, RZ ;  /* 0x0000001d06087210 */ /* 0x001fc60007f3e0ff */
[----:B------:R-:W3:Y:S02]  /*8ea0*/  LDL R14, [R1+0x2c8] ;  /* 0x0002c800010e7983 */ /* 0x000ee40000100800 */
[----:B--2---:R-:W-:Y:S02]  /*8eb0*/  IMAD.X R9, R55, 0x1, R47, P1 ;  /* 0x0000000137097824 */ /* 0x004fe400008e062f */
[----:B------:R-:W2:Y:S04]  /*8ec0*/  LDL R3, [R1+0x2ac] ;  /* 0x0002ac0001037983 */ /* 0x000ea80000100800 */
[----:B------:R4:W2:Y:S04]  /*8ed0*/  @!P0 LDG.E.U8 R198, desc[UR14][R8.64] ;  /* 0x0000000e08c68981 */ /* 0x0008a8000c1e1100 */
[----:B------:R-:W2:Y:S04]  /*8ee0*/  LDL R13, [R1+0x2bc] ;  /* 0x0002bc00010d7983 */ /* 0x000ea80000100800 */
[----:B------:R-:W2:Y:S01]  /*8ef0*/  LDL R12, [R1+0x2b8] ;  /* 0x0002b800010c7983 */ /* 0x000ea20000100800 */
[----:B----4-:R-:W-:-:S03]  /*8f00*/  IADD3 R8, P1, R6, R33, RZ ;  /* 0x0000002106087210 */ /* 0x010fc60007f3e0ff */
[----:B------:R-:W4:Y:S02]  /*8f10*/  LDL R2, [R1+0x2a8] ;  /* 0x0002a80001027983 */ /* 0x000f240000100800 */
[----:B---3--:R-:W-:-:S05]  /*8f20*/  IMAD.X R9, R55, 0x1, R26, P1 ;  /* 0x0000000137097824 */ /* 0x008fca00008e061a */
[----:B------:R0:W3:Y:S02]  /*8f30*/  @!P0 LDG.E.U8 R197, desc[UR14][R8.64] ;  /* 0x0000000e08c58981 */ /* 0x0000e4000c1e1100 */
[----:B0-----:R-:W-:Y:S02]  /*8f40*/  IADD3 R8, P1, R6, R5, RZ ;  /* 0x0000000506087210 */ /* 0x001fe40007f3e0ff */
[----:B------:R0:W-:Y:S04]  /*8f50*/  STL [R1+0x3ac], R5 ;  /* 0x0003ac0501007387 */ /* 0x0001e80000100800 */
[----:B0-----:R-:W2:Y:S01]  /*8f60*/  LDL.LU R5, [R1+0x2d8] ;  /* 0x0002d80001057983 */ /* 0x001ea20000300800 */
[----:B------:R-:W-:Y:S01]  /*8f70*/  PRMT R196, RZ, 0x7610, R196 ;  /* 0x00007610ffc47816 */ /* 0x000fe200000000c4 */
[----:B------:R-:W-:-:S05]  /*8f80*/  IMAD.X R9, R55, 0x1, R51, P1 ;  /* 0x0000000137097824 */ /* 0x000fca00008e0633 */
[----:B------:R0:W3:Y:S01]  /*8f90*/  @!P0 LDG.E.U8 R196, desc[UR14][R8.64] ;  /* 0x0000000e08c48981 */ /* 0x0000e2000c1e1100 */
[----:B------:R-:W-:Y:S02]  /*8fa0*/  PRMT R195, RZ, 0x7610, R195 ;  /* 0x00007610ffc37816 */ /* 0x000fe400000000c3 */
[----:B0-----:R-:W-:-:S05]  /*8fb0*/  IADD3 R8, P1, R6, R30, RZ ;  /* 0x0000001e06087210 */ /* 0x001fca0007f3e0ff */
        /* <DEDUP_REMOVED lines=11> */
[----:B0-----:R-:W-:Y:S02]  /*9070*/  IADD3 R8, P1, R6, R24, RZ ;  /* 0x0000001806087210 */ /* 0x001fe40007f3e0ff */
[----:B------:R-:W-:Y:S01]  /*9080*/  PRMT R191, RZ, 0x7610, R191 ;  /* 0x00007610ffbf7816 */ /* 0x000fe200000000bf */
[----:B------:R0:W-:Y:S01]  /*9090*/  STL [R1+0x3b0], R7 ;  /* 0x0003b00701007387 */ /* 0x0001e20000100800 */
[----:B------:R-:W-:Y:S01]  /*90a0*/  PRMT R190, RZ, 0x7610, R190 ;  /* 0x00007610ffbe7816 */ /* 0x000fe200000000be */
[----:B--2---:R-:W-:-:S05]  /*90b0*/  IMAD.X R9, R55, 0x1, R5, P1 ;  /* 0x0000000137097824 */ /* 0x004fca00008e0605 */
[----:B------:R1:W2:Y:S02]  /*90c0*/  @!P0 LDG.E.U8 R192, desc[UR14][R8.64] ;  /* 0x0000000e08c08981 */ /* 0x0002a4000c1e1100 */
[C---:B-1----:R-:W-:Y:S02]  /*90d0*/  IADD3 R8, P1, R6.reuse, R15, RZ ;  /* 0x0000000f06087210 */ /* 0x042fe40007f3e0ff */
[----:B------:R1:W-:Y:S03]  /*90e0*/  STL [R1+0x3b4], R5 ;  /* 0x0003b40501007387 */ /* 0x0003e60000100800 */
[----:B------:R-:W-:Y:S01]  /*90f0*/  IMAD.X R9, R55, 0x1, R14, P1 ;  /* 0x0000000137097824 */ /* 0x000fe200008e060e */
[----:B0-----:R-:W3:Y:S04]  /*9100*/  LDL R7, [R1+0x29c] ;  /* 0x00029c0001077983 */ /* 0x001ee80000100800 */
[----:B------:R0:W2:Y:S04]  /*9110*/  @!P0 LDG.E.U8 R191, desc[UR14][R8.64] ;  /* 0x0000000e08bf8981 */ /* 0x0000a8000c1e1100 */
[----:B-1----:R-:W2:Y:S04]  /*9120*/  LDL R5, [R1+0x298] ;  /* 0x0002980001057983 */ /* 0x002ea80000100800 */
[----:B------:R-:W2:Y:S01]  /*9130*/  LDL R46, [R1+0x27c] ;  /* 0x00027c00012e7983 */ /* 0x000ea20000100800 */
[----:B0-----:R-:W-:-:S03]  /*9140*/  IADD3 R8, P1, R6, R13, RZ ;  /* 0x0000000d06087210 */ /* 0x001fc60007f3e0ff */
[----:B------:R-:W2:Y:S02]  /*9150*/  LDL R45, [R1+0x288] ;  /* 0x00028800012d7983 */ /* 0x000ea40000100800 */
[----:B------:R-:W-:Y:S02]  /*9160*/  IMAD.X R9, R55, 0x1, R12, P1 ;  /* 0x0000000137097824 */ /* 0x000fe400008e060c */
[----:B------:R-:W2:Y:S04]  /*9170*/  LDL R44, [R1+0x26c] ;  /* 0x00026c00012c7983 */ /* 0x000ea80000100800 */
[----:B------:R0:W2:Y:S04]  /*9180*/  @!P0 LDG.E.U8 R190, desc[UR14][R8.64] ;  /* 0x0000000e08be8981 */ /* 0x0000a8000c1e1100 */
[----:B------:R-:W2:Y:S04]  /*9190*/  LDL R41, [R1+0x278] ;  /* 0x0002780001297983 */ /* 0x000ea80000100800 */
[----:B------:R-:W2:Y:S01]  /*91a0*/  LDL R40, [R1+0x268] ;  /* 0x0002680001287983 */ /* 0x000ea20000100800 */
[----:B0-----:R-:W-:-:S03]  /*91b0*/  IADD3 R8, P1, R6, R3, RZ ;  /* 0x0000000306087210 */ /* 0x001fc60007f3e0ff */
[----:B------:R-:W2:Y:S02]  /*91c0*/  LDL R3, [R1+0x28c] ;  /* 0x00028c0001037983 */ /* 0x000ea40000100800 */
[----:B----4-:R-:W-:Y:S02]  /*91d0*/  IMAD.X R9, R55, 0x1, R2, P1 ;  /* 0x0000000137097824 */ /* 0x010fe400008e0602 */
[----:B------:R-:W4:Y:S04]  /*91e0*/  LDL R39, [R1+0x25c] ;  /* 0x00025c0001277983 */ /* 0x000f280000100800 */
[----:B------:R-:W4:Y:S04]  /*91f0*/  LDL R2, [R1+0x390] ;  /* 0x0003900001027983 */ /* 0x000f280000100800 */
[----:B------:R-:W4:Y:S04]  /*9200*/  LDL R37, [R1+0x258] ;  /* 0x0002580001257983 */ /* 0x000f280000100800 */
[----:B------:R-:W4:Y:S04]  /*9210*/  LDL R35, [R1+0x24c] ;  /* 0x00024c0001237983 */ /* 0x000f280000100800 */
[----:B------:R-:W4:Y:S04]  /*9220*/  LDL R31, [R1+0x248] ;  /* 0x00024800011f7983 */ /* 0x000f280000100800 */
[----:B------:R-:W4:Y:S04]  /*9230*/  LDL R30, [R1+0x23c] ;  /* 0x00023c00011e7983 */ /* 0x000f280000100800 */
[----:B------:R-:W4:Y:S01]  /*9240*/  LDL R27, [R1+0x238] ;  /* 0x00023800011b7983 */ /* 0x000f220000100800 */
[----:B------:R-:W-:-:S03]  /*9250*/  PRMT R199, RZ, 0x7610, R199 ;  /* 0x00007610ffc77816 */ /* 0x000fc600000000c7 */
[----:B------:R-:W4:Y:S01]  /*9260*/  LDL.LU R48, [R1+0x22c] ;  /* 0x00022c0001307983 */ /* 0x000f220000300800 */
[----:B------:R-:W-:Y:S02]  /*9270*/  PRMT R189, RZ, 0x7610, R189 ;  /* 0x00007610ffbd7816 */ /* 0x000fe400000000bd */
[----:B------:R-:W-:Y:S01]  /*9280*/  PRMT R188, RZ, 0x7610, R188 ;  /* 0x00007610ffbc7816 */ /* 0x000fe200000000bc */
[----:B------:R-:W4:Y:S01]  /*9290*/  LDL R24, [R1+0x228] ;  /* 0x0002280001187983 */ /* 0x000f220000100800 */
[----:B------:R-:W-:Y:S02]  /*92a0*/  LOP3.LUT R176, R176, 0xffff, RZ, 0xc0, !PT ;  /* 0x0000ffffb0b07812 */ /* 0x000fe400078ec0ff */
[----:B------:R-:W-:Y:S01]  /*92b0*/  LOP3.LUT R173, R173, 0xffff, RZ, 0xc0, !PT ;  /* 0x0000ffffadad7812 */ /* 0x000fe200078ec0ff */
[----:B------:R-:W4:Y:S01]  /*92c0*/  @!P0 LDG.E.U8 R199, desc[UR14][R10.64] ;  /* 0x0000000e0ac78981 */ /* 0x000f22000c1e1100 */
[----:B------:R-:W-:Y:S02]  /*92d0*/  LOP3.LUT R172, R172, 0xffff, RZ, 0xc0, !PT ;  /* 0x0000ffffacac7812 */ /* 0x000fe400078ec0ff */
[----:B------:R-:W-:Y:S01]  /*92e0*/  LOP3.LUT R169, R169, 0xffff, RZ, 0xc0, !PT ;  /* 0x0000ffffa9a97812 */ /* 0x000fe200078ec0ff */
[----:B------:R0:W4:Y:S01]  /*92f0*/  @!P0 LDG.E.U8 R189, desc[UR14][R8.64] ;  /* 0x0000000e08bd8981 */ /* 0x000122000c1e1100 */
        /* <DEDUP_REMOVED lines=12> */
[----:B------:R-:W-:-:S02]  /*93c0*/  PRMT R173, R176, 0x3340, R173 ;  /* 0x00003340b0ad7816 */ /* 0x000fc400000000ad */
[----:B0-----:R-:W-:Y:S02]  /*93d0*/  PRMT R8, R172, 0x3340, R169 ;  /* 0x00003340ac087816 */ /* 0x001fe400000000a9 */
[----:B------:R-:W-:Y:S02]  /*93e0*/  PRMT R165, R168, 0x3340, R165 ;  /* 0x00003340a8a57816 */ /* 0x000fe400000000a5 */
        /* <DEDUP_REMOVED lines=9> */
[----:B---3--:R-:W-:-:S05]  /*9480*/  IADD3 R12, P1, R6, R7, RZ ;  /* 0x00000007060c7210 */ /* 0x008fca0007f3e0ff */
[----:B--2---:R-:W-:-:S05]  /*9490*/  IMAD.X R13, R55, 0x1, R5, P1 ;  /* 0x00000001370d7824 */ /* 0x004fca00008e0605 */
[----:B------:R-:W2:Y:S04]  /*94a0*/  @!P0 LDG.E.U8 R188, desc[UR14][R12.64] ;  /* 0x0000000e0cbc8981 */ /* 0x000ea8000c1e1100 */
[----:B------:R-:W3:Y:S04]  /*94b0*/  LDL R13, [R1+0x218] ;  /* 0x00021800010d7983 */ /* 0x000ee80000100800 */
[----:B------:R-:W2:Y:S04]  /*94c0*/  LDL.LU R25, [R1+0x21c] ;  /* 0x00021c0001197983 */ /* 0x000ea80000300800 */
[----:B------:R-:W3:Y:S04]  /*94d0*/  LDL.LU R5, [R1+0x304] ;  /* 0x0003040001057983 */ /* 0x000ee80000300800 */
[----:B------:R-:W3:Y:S01]  /*94e0*/  LDL.LU R7, [R1+0x2d0] ;  /* 0x0002d00001077983 */ /* 0x000ee20000300800 */
[----:B------:R-:W-:-:S03]  /*94f0*/  IADD3 R14, P1, R6, R3, RZ ;  /* 0x00000003060e7210 */ /* 0x000fc60007f3e0ff */
[----:B----4-:R0:W-:Y:S04]  /*9500*/  STS.128 [R2+UR12], R8 ;  /* 0x0000000802007988 */ /* 0x0101e80008000c0c */
[----:B0-----:R-:W4:Y:S04]  /*9510*/  LDL.LU R2, [R1+0x314] ;  /* 0x0003140001027983 */ /* 0x001f280000300800 */
[----:B------:R-:W4:Y:S04]  /*9520*/  LDL.LU R3, [R1+0x2e0] ;  /* 0x0002e00001037983 */ /* 0x000f280000300800 */
[----:B------:R-:W4:Y:S04]  /*9530*/  LDL R12, [R1+0x208] ;  /* 0x00020800010c7983 */ /* 0x000f280000100800 */
[----:B------:R-:W4:Y:S01]  /*9540*/  LDL.LU R52, [R1+0x20c] ;  /* 0x00020c0001347983 */ /* 0x000f220000300800 */
[C---:B------:R-:W-:Y:S01]  /*9550*/  IADD3 R8, P2, R6.reuse, R46, RZ ;  /* 0x0000002e06087210 */ /* 0x040fe20007f5e0ff */
[C---:B------:R-:W-:Y:S01]  /*9560*/  IMAD.X R15, R55.reuse, 0x1, R45, P1 ;  /* 0x00000001370f7824 */ /* 0x040fe200008e062d */
[----:B------:R-:W-:Y:S01]  /*9570*/  PRMT R186, RZ, 0x7610, R186 ;  /* 0x00007610ffba7816 */ /* 0x000fe200000000ba */
[----:B------:R-:W4:Y:S01]  /*9580*/  LDL R56, [R1+0x2e4] ;  /* 0x0002e40001387983 */ /* 0x000f220000100800 */
[----:B------:R-:W-:Y:S01]  /*9590*/  IADD3 R10, P1, R6, R44, RZ ;  /* 0x0000002c060a7210 */ /* 0x000fe20007f3e0ff */
[C---:B------:R-:W-:Y:S01]  /*95a0*/  IMAD.X R9, R55.reuse, 0x1, R41, P2 ;  /* 0x0000000137097824 */ /* 0x040fe200010e0629 */
[----:B------:R-:W-:Y:S01]  /*95b0*/  PRMT R185, RZ, 0x7610, R185 ;  /* 0x00007610ffb97816 */ /* 0x000fe200000000b9 */
[----:B------:R-:W4:Y:S02]  /*95c0*/  LDL R54, [R1+0x2c4] ;  /* 0x0002c40001367983 */ /* 0x000f240000100800 */
[----:B------:R-:W-:-:S02]  /*95d0*/  IMAD.X R11, R55, 0x1, R40, P1 ;  /* 0x00000001370b7824 */ /* 0x000fc400008e0628 */
[----:B------:R0:W4:Y:S01]  /*95e0*/  @!P0 LDG.E.U8 R186, desc[UR14][R8.64] ;  /* 0x0000000e08ba8981 */ /* 0x000122000c1e1100 */
[----:B------:R-:W-:-:S03]  /*95f0*/  PRMT R184, RZ, 0x7610, R184 ;  /* 0x00007610ffb87816 */ /* 0x000fc600000000b8 */
[----:B------:R1:W4:Y:S01]  /*9600*/  @!P0 LDG.E.U8 R185, desc[UR14][R10.64] ;  /* 0x0000000e0ab98981 */ /* 0x000322000c1e1100 */
[----:B------:R-:W-:Y:S02]  /*9610*/  PRMT R182, RZ, 0x7610, R182 ;  /* 0x00007610ffb67816 */ /* 0x000fe400000000b6 */
[----:B------:R-:W-:Y:S01]  /*9620*/  PRMT R181, RZ, 0x7610, R181 ;  /* 0x00007610ffb57816 */ /* 0x000fe200000000b5 */
[----:B------:R-:W4:Y:S01]  /*9630*/  LDL R50, [R1+0x2b4] ;  /* 0x0002b40001327983 */ /* 0x000f220000100800 */
[C---:B0-----:R-:W-:Y:S02]  /*9640*/  IADD3 R8, P1, R6.reuse, R39, RZ ;  /* 0x0000002706087210 */ /* 0x041fe40007f3e0ff */
[----:B------:R-:W-:Y:S01]  /*9650*/  PRMT R180, RZ, 0x7610, R180 ;  /* 0x00007610ffb47816 */ /* 0x000fe200000000b4 */
[----:B------:R-:W4:Y:S02]  /*9660*/  LDL R46, [R1+0x2a4] ;  /* 0x0002a400012e7983 */ /* 0x000f240000100800 */
[----:B------:R-:W-:Y:S01]  /*9670*/  IMAD.X R9, R55, 0x1, R37, P1 ;  /* 0x0000000137097824 */ /* 0x000fe200008e0625 */
[----:B-1----:R-:W-:-:S04]  /*9680*/  IADD3 R10, P1, R6, R35, RZ ;  /* 0x00000023060a7210 */ /* 0x002fc80007f3e0ff */
[----:B------:R0:W4:Y:S01]  /*9690*/  @!P0 LDG.E.U8 R184, desc[UR14][R8.64] ;  /* 0x0000000e08b88981 */ /* 0x000122000c1e1100 */
[----:B------:R-:W-:Y:S01]  /*96a0*/  IMAD.X R11, R55, 0x1, R31, P1 ;  /* 0x00000001370b7824 */ /* 0x000fe200008e061f */
[----:B0-----:R-:W-:-:S05]  /*96b0*/  IADD3 R8, P1, R6, R30, RZ ;  /* 0x0000001e06087210 */ /* 0x001fca0007f3e0ff */
[----:B------:R-:W-:Y:S01]  /*96c0*/  IMAD.X R9, R55, 0x1, R27, P1 ;  /* 0x0000000137097824 */ /* 0x000fe200008e061b */
[----:B------:R-:W-:Y:S01]  /*96d0*/  PRMT R179, RZ, 0x7610, R179 ;  /* 0x00007610ffb37816 */ /* 0x000fe200000000b3 */
[----:B------:R-:W4:Y:S04]  /*96e0*/  LDL R27, [R1+0x2d4] ;  /* 0x0002d400011b7983 */ /* 0x000f280000100800 */
[----:B------:R0:W4:Y:S04]  /*96f0*/  @!P0 LDG.E.U8 R182, desc[UR14][R8.64] ;  /* 0x0000000e08b68981 */ /* 0x000128000c1e1100 */
[----:B------:R-:W4:Y:S04]  /*9700*/  LDL.LU R53, [R1+0x310] ;  /* 0x0003100001357983 */ /* 0x000f280000300800 */
[----:B------:R-:W4:Y:S01]  /*9710*/  LDL.LU R49, [R1+0x330] ;  /* 0x0003300001317983 */ /* 0x000f220000300800 */
[----:B0-----:R-:W-:-:S03]  /*9720*/  IADD3 R8, P1, R6, R48, RZ ;  /* 0x0000003006087210 */ /* 0x001fc60007f3e0ff */
[----:B------:R-:W4:Y:S02]  /*9730*/  LDL.LU R45, [R1+0x374] ;  /* 0x00037400012d7983 */ /* 0x000f240000300800 */
[----:B------:R-:W-:Y:S02]  /*9740*/  IMAD.X R9, R55, 0x1, R24, P1 ;  /* 0x0000000137097824 */ /* 0x000fe400008e0618 */
[----:B------:R-:W4:Y:S04]  /*9750*/  LDL.LU R44, [R1+0x340] ;  /* 0x00034000012c7983 */ /* 0x000f280000300800 */
[----:B------:R2:W4:Y:S01]  /*9760*/  @!P0 LDG.E.U8 R181, desc[UR14][R8.64] ;  /* 0x0000000e08b58981 */ /* 0x000522000c1e1100 */
[----:B------:R-:W-:-:S03]  /*9770*/  PRMT R178, RZ, 0x7610, R178 ;  /* 0x00007610ffb27816 */ /* 0x000fc600000000b2 */
[----:B------:R-:W4:Y:S04]  /*9780*/  LDL.LU R41, [R1+0x324] ;  /* 0x0003240001297983 */ /* 0x000f280000300800 */
[----:B------:R-:W4:Y:S04]  /*9790*/  LDL.LU R40, [R1+0x350] ;  /* 0x0003500001287983 */ /* 0x000f280000300800 */
[----:B------:R-:W4:Y:S04]  /*97a0*/  LDL.LU R39, [R1+0x2f0] ;  /* 0x0002f00001277983 */ /* 0x000f280000300800 */
[----:B------:R-:W4:Y:S04]  /*97b0*/  LDL.LU R37, [R1+0x360] ;  /* 0x0003600001257983 */ /* 0x000f280000300800 */
[----:B------:R-:W4:Y:S04]  /*97c0*/  LDL.LU R35, [R1+0x370] ;  /* 0x0003700001237983 */ /* 0x000f280000300800 */
[----:B------:R-:W4:Y:S04]  /*97d0*/  LDL.LU R31, [R1+0x334] ;  /* 0x00033400011f7983 */ /* 0x000f280000300800 */
[----:B------:R-:W4:Y:S04]  /*97e0*/  LDL.LU R30, [R1+0x300] ;  /* 0x00030000011e7983 */ /* 0x000f280000300800 */
[----:B------:R-:W4:Y:S04]  /*97f0*/  LDL.LU R24, [R1+0x320] ;  /* 0x0003200001187983 */ /* 0x000f280000300800 */
[----:B------:R0:W-:Y:S01]  /*9800*/  STL [R1+0x3f0], R251 ;  /* 0x0003f0fb01007387 */ /* 0x0001e20000100800 */
[----:B------:R-:W-:-:S02]  /*9810*/  PRMT R177, RZ, 0x7610, R177 ;  /* 0x00007610ffb17816 */ /* 0x000fc400000000b1 */
[----:B--2---:R-:W-:-:S05]  /*9820*/  IADD3 R8, P1, R6, R25, RZ ;  /* 0x0000001906087210 */ /* 0x004fca0007f3e0ff */
[----:B---3--:R-:W-:-:S05]  /*9830*/  IMAD.X R9, R55, 0x1, R13, P1 ;  /* 0x0000000137097824 */ /* 0x008fca00008e060d */
[----:B------:R4:W2:Y:S02]  /*9840*/  @!P0 LDG.E.U8 R180, desc[UR14][R8.64] ;  /* 0x0000000e08b48981 */ /* 0x0008a4000c1e1100 */
[----:B----4-:R-:W-:-:S05]  /*9850*/  IADD3 R8, P1, R6, R52, RZ ;  /* 0x0000003406087210 */ /* 0x010fca0007f3e0ff */
[----:B------:R-:W-:-:S05]  /*9860*/  IMAD.X R9, R55, 0x1, R12, P1 ;  /* 0x0000000137097824 */ /* 0x000fca00008e060c */
[----:B------:R1:W3:Y:S02]  /*9870*/  @!P0 LDG.E.U8 R179, desc[UR14][R8.64] ;  /* 0x0000000e08b38981 */ /* 0x0002e4000c1e1100 */
[----:B-1----:R-:W-:-:S05]  /*9880*/  IADD3 R8, P1, R6, R252, RZ ;  /* 0x000000fc06087210 */ /* 0x002fca0007f3e0ff */
[----:B------:R-:W-:Y:S02]  /*9890*/  IMAD.X R9, R55, 0x1, R251, P1 ;  /* 0x0000000137097824 */ /* 0x000fe400008e06fb */
[----:B0-----:R-:W4:Y:S04]  /*98a0*/  LDL.LU R251, [R1+0x364] ;  /* 0x0003640001fb7983 */ /* 0x001f280000300800 */
[----:B------:R0:W3:Y:S04]  /*98b0*/  @!P0 LDG.E.U8 R178, desc[UR14][R8.64] ;  /* 0x0000000e08b28981 */ /* 0x0000e8000c1e1100 */
[----:B------:R1:W-:Y:S01]  /*98c0*/  STL [R1+0x3f4], R247 ;  /* 0x0003f4f701007387 */ /* 0x0003e20000100800 */
[----:B0-----:R-:W-:-:S05]  /*98d0*/  IADD3 R8, P1, R6, R248, RZ ;  /* 0x000000f806087210 */ /* 0x001fca0007f3e0ff */
[----:B------:R-:W-:Y:S02]  /*98e0*/  IMAD.X R9, R55, 0x1, R247, P1 ;  /* 0x0000000137097824 */ /* 0x000fe400008e06f7 */
[----:B-1----:R-:W2:Y:S04]  /*98f0*/  LDL.LU R247, [R1+0x354] ;  /* 0x0003540001f77983 */ /* 0x002ea80000300800 */
[----:B------:R0:W3:Y:S04]  /*9900*/  @!P0 LDG.E.U8 R177, desc[UR14][R8.64] ;  /* 0x0000000e08b18981 */ /* 0x0000e8000c1e1100 */
[----:B------:R1:W-:Y:S01]  /*9910*/  STL [R1+0x3f8], R243 ;  /* 0x0003f8f301007387 */ /* 0x0003e20000100800 */
[----:B0-----:R-:W-:-:S05]  /*9920*/  IADD3 R8, P1, R6, R244, RZ ;  /* 0x000000f406087210 */ /* 0x001fca0007f3e0ff */
[----:B------:R-:W-:Y:S02]  /*9930*/  IMAD.X R9, R55, 0x1, R243, P1 ;  /* 0x0000000137097824 */ /* 0x000fe400008e06f3 */
[----:B-1----:R-:W3:Y:S01]  /*9940*/  LDL.LU R243, [R1+0x344] ;  /* 0x0003440001f37983 */ /* 0x002ee20000300800 */
[----:B------:R-:W-:-:S06]  /*9950*/  PRMT R176, RZ, 0x7610, R176 ;  /* 0x00007610ffb07816 */ /* 0x000fcc00000000b0 */
        /* <DEDUP_REMOVED lines=18> */
[----:B------:R-:W-:-:S04]  /*9a80*/  PRMT R171, RZ, 0x7610, R171 ;  /* 0x00007610ffab7816 */ /* 0x000fc800000000ab */
[----:B------:R4:W3:Y:S01]  /*9a90*/  @!P0 LDG.E.U8 R183, desc[UR14][R10.64] ;  /* 0x0000000e0ab78981 */ /* 0x0008e2000c1e1100 */
[----:B0-----:R-:W-:-:S05]  /*9aa0*/  IADD3 R8, P1, R6, R224, RZ ;  /* 0x000000e006087210 */ /* 0x001fca0007f3e0ff */
[----:B------:R-:W-:Y:S01]  /*9ab0*/  IMAD.X R9, R55, 0x1, R223, P1 ;  /* 0x0000000137097824 */ /* 0x000fe200008e06df */
[----:B------:R-:W-:-:S04]  /*9ac0*/  IADD3 R12, P1, R6, R45, RZ ;  /* 0x0000002d060c7210 */ /* 0x000fc80007f3e0ff */
[----:B------:R2:W3:Y:S01]  /*9ad0*/  @!P0 LDG.E.U8 R171, desc[UR14][R8.64] ;  /* 0x0000000e08ab8981 */ /* 0x0004e2000c1e1100 */
[----:B------:R-:W-:Y:S01]  /*9ae0*/  IMAD.X R13, R55, 0x1, R35, P1 ;  /* 0x00000001370d7824 */ /* 0x000fe200008e0623 */
[----:B------:R-:W-:Y:S02]  /*9af0*/  PRMT R168, RZ, 0x7610, R168 ;  /* 0x00007610ffa87816 */ /* 0x000fe400000000a8 */
[----:B------:R-:W-:Y:S02]  /*9b00*/  PRMT R167, RZ, 0x7610, R167 ;  /* 0x00007610ffa77816 */ /* 0x000fe400000000a7 */
[----:B------:R-:W-:Y:S02]  /*9b10*/  PRMT R166, RZ, 0x7610, R166 ;  /* 0x00007610ffa67816 */ /* 0x000fe400000000a6 */
[----:B------:R-:W-:Y:S02]  /*9b20*/  PRMT R165, RZ, 0x7610, R165 ;  /* 0x00007610ffa57816 */ /* 0x000fe400000000a5 */
[----:B------:R-:W-:Y:S01]  /*9b30*/  PRMT R164, RZ, 0x7610, R164 ;  /* 0x00007610ffa47816 */ /* 0x000fe200000000a4 */
[----:B------:R0:W-:Y:S01]  /*9b40*/  STL [R1+0x3b8], R2 ;  /* 0x0003b80201007387 */ /* 0x0001e20000100800 */
[----:B----4-:R-:W-:-:S05]  /*9b50*/  IADD3 R10, P1, R6, R251, RZ ;  /* 0x000000fb060a7210 */ /* 0x010fca0007f3e0ff */
[----:B------:R-:W-:Y:S01]  /*9b60*/  IMAD.X R11, R55, 0x1, R37, P1 ;  /* 0x00000001370b7824 */ /* 0x000fe200008e0625 */
[----:B--2---:R-:W-:-:S05]  /*9b70*/  IADD3 R8, P1, R6, R247, RZ ;  /* 0x000000f706087210 */ /* 0x004fca0007f3e0ff */
[----:B------:R-:W-:-:S05]  /*9b80*/  IMAD.X R9, R55, 0x1, R40, P1 ;  /* 0x0000000137097824 */ /* 0x000fca00008e0628 */
[----:B------:R3:W2:Y:S02]  /*9b90*/  @!P0 LDG.E.U8 R168, desc[UR14][R8.64] ;  /* 0x0000000e08a88981 */ /* 0x0006a4000c1e1100 */
[----:B---3--:R-:W-:-:S05]  /*9ba0*/  IADD3 R8, P1, R6, R243, RZ ;  /* 0x000000f306087210 */ /* 0x008fca0007f3e0ff */
[----:B------:R-:W-:-:S05]  /*9bb0*/  IMAD.X R9, R55, 0x1, R44, P1 ;  /* 0x0000000137097824 */ /* 0x000fca00008e062c */
[----:B------:R1:W3:Y:S02]  /*9bc0*/  @!P0 LDG.E.U8 R167, desc[UR14][R8.64] ;  /* 0x0000000e08a78981 */ /* 0x0002e4000c1e1100 */
[----:B-1----:R-:W-:-:S05]  /*9bd0*/  IADD3 R8, P1, R6, R31, RZ ;  /* 0x0000001f06087210 */ /* 0x002fca0007f3e0ff */
[----:B------:R-:W-:-:S05]  /*9be0*/  IMAD.X R9, R55, 0x1, R49, P1 ;  /* 0x0000000137097824 */ /* 0x000fca00008e0631 */
[----:B------:R1:W4:Y:S02]  /*9bf0*/  @!P0 LDG.E.U8 R166, desc[UR14][R8.64] ;  /* 0x0000000e08a68981 */ /* 0x000324000c1e1100 */
[----:B-1----:R-:W-:-:S05]  /*9c00*/  IADD3 R8, P1, R6, R41, RZ ;  /* 0x0000002906087210 */ /* 0x002fca0007f3e0ff */
[----:B------:R-:W-:-:S05]  /*9c10*/  IMAD.X R9, R55, 0x1, R24, P1 ;  /* 0x0000000137097824 */ /* 0x000fca00008e0618 */
[----:B------:R1:W4:Y:S02]  /*9c20*/  @!P0 LDG.E.U8 R165, desc[UR14][R8.64] ;  /* 0x0000000e08a58981 */ /* 0x000324000c1e1100 */
[C---:B-1----:R-:W-:Y:S02]  /*9c30*/  IADD3 R8, P1, R6.reuse, R2, RZ ;  /* 0x0000000206087210 */ /* 0x042fe40007f3e0ff */
[----:B0-----:R-:W2:Y:S03]  /*9c40*/  LDL.LU R2, [R1+0x2c0] ;  /* 0x0002c00001027983 */ /* 0x001ea60000300800 */
[----:B------:R-:W-:Y:S01]  /*9c50*/  IMAD.X R9, R55, 0x1, R53, P1 ;  /* 0x0000000137097824 */ /* 0x000fe200008e0635 */
[----:B------:R0:W-:Y:S04]  /*9c60*/  STL [R1+0x3bc], R5 ;  /* 0x0003bc0501007387 */ /* 0x0001e80000100800 */
[----:B------:R1:W4:Y:S02]  /*9c70*/  @!P0 LDG.E.U8 R164, desc[UR14][R8.64] ;  /* 0x0000000e08a48981 */ /* 0x000324000c1e1100 */
[----:B-1----:R-:W-:-:S02]  /*9c80*/  IADD3 R8, P1, R6, R5, RZ ;  /* 0x0000000506087210 */ /* 0x002fc40007f3e0ff */
[----:B0-----:R-:W3:Y:S01]  /*9c90*/  LDL.LU R5, [R1+0x2f4] ;  /* 0x0002f40001057983 */ /* 0x001ee20000300800 */
[----:B------:R-:W-:Y:S02]  /*9ca0*/  PRMT R163, RZ, 0x7610, R163 ;  /* 0x00007610ffa37816 */ /* 0x000fe400000000a3 */
[----:B------:R-:W-:-:S05]  /*9cb0*/  IMAD.X R9, R55, 0x1, R30, P1 ;  /* 0x0000000137097824 */ /* 0x000fca00008e061e */
[----:B------:R3:W4:Y:S01]  /*9cc0*/  @!P0 LDG.E.U8 R163, desc[UR14][R8.64] ;  /* 0x0000000e08a38981 */ /* 0x000722000c1e1100 */
[----:B------:R-:W-:Y:S02]  /*9cd0*/  PRMT R162, RZ, 0x7610, R162 ;  /* 0x00007610ffa27816 */ /* 0x000fe400000000a2 */
[----:B------:R-:W-:-:S06]  /*9ce0*/  PRMT R169, RZ, 0x7610, R169 ;  /* 0x00007610ffa97816 */ /* 0x000fcc00000000a9 */
[----:B------:R-:W4:Y:S01]  /*9cf0*/  @!P0 LDG.E.U8 R169, desc[UR14][R10.64] ;  /* 0x0000000e0aa98981 */ /* 0x000f22000c1e1100 */
[----:B------:R-:W-:Y:S02]  /*9d00*/  PRMT R161, RZ, 0x7610, R161 ;  /* 0x00007610ffa17816 */ /* 0x000fe400000000a1 */
[----:B------:R-:W-:Y:S02]  /*9d10*/  PRMT R160, RZ, 0x7610, R160 ;  /* 0x00007610ffa07816 */ /* 0x000fe400000000a0 */
[----:B---3--:R-:W-:Y:S01]  /*9d20*/  IADD3 R8, P1, R6, R5, RZ ;  /* 0x0000000506087210 */ /* 0x008fe20007f3e0ff */
[----:B------:R0:W-:Y:S04]  /*9d30*/  STL [R1+0x3c0], R5 ;  /* 0x0003c00501007387 */ /* 0x0001e80000100800 */
[----:B------:R-:W-:-:S05]  /*9d40*/  IMAD.X R9, R55, 0x1, R39, P1 ;  /* 0x0000000137097824 */ /* 0x000fca00008e0627 */
[----:B------:R1:W3:Y:S04]  /*9d50*/  @!P0 LDG.E.U8 R162, desc[UR14][R8.64] ;  /* 0x0000000e08a28981 */ /* 0x0002e8000c1e1100 */
[----:B0-----:R-:W4:Y:S04]  /*9d60*/  LDL.LU R5, [R1+0x2b0] ;  /* 0x0002b00001057983 */ /* 0x001f280000300800 */
[----:B------:R-:W3:Y:S01]  /*9d70*/  LDL R10, [R1+0x294] ;  /* 0x00029400010a7983 */ /* 0x000ee20000100800 */
[----:B-1----:R-:W-:-:S03]  /*9d80*/  IADD3 R8, P1, R6, R56, RZ ;  /* 0x0000003806087210 */ /* 0x002fc60007f3e0ff */
[----:B------:R0:W-:Y:S02]  /*9d90*/  STL [R1+0x3c4], R3 ;  /* 0x0003c40301007387 */ /* 0x0001e40000100800 */
[----:B------:R-:W-:-:S05]  /*9da0*/  IMAD.X R9, R55, 0x1, R3, P1 ;  /* 0x0000000137097824 */ /* 0x000fca00008e0603 */
[----:B------:R1:W3:Y:S04]  /*9db0*/  @!P0 LDG.E.U8 R161, desc[UR14][R8.64] ;  /* 0x0000000e08a18981 */ /* 0x0002e8000c1e1100 */
[----:B0-----:R-:W3:Y:S01]  /*9dc0*/  LDL.LU R3, [R1+0x2a0] ;  /* 0x0002a00001037983 */ /* 0x001ee20000300800 */
[----:B-1----:R-:W-:-:S03]  /*9dd0*/  IADD3 R8, P1, R6, R27, RZ ;  /* 0x0000001b06087210 */ /* 0x002fc60007f3e0ff */
[----:B------:R-:W3:Y:S02]  /*9de0*/  LDL R27, [R1+0x284] ;  /* 0x00028400011b7983 */ /* 0x000ee40000100800 */
[----:B------:R-:W-:Y:S02]  /*9df0*/  IMAD.X R9, R55, 0x1, R7, P1 ;  /* 0x0000000137097824 */ /* 0x000fe400008e0607 */
[----:B------:R0:W-:Y:S04]  /*9e00*/  STL [R1+0x3c8], R7 ;  /* 0x0003c80701007387 */ /* 0x0001e80000100800 */
[----:B------:R1:W3:Y:S04]  /*9e10*/  @!P0 LDG.E.U8 R160, desc[UR14][R8.64] ;  /* 0x0000000e08a08981 */ /* 0x0002e8000c1e1100 */
[----:B0-----:R-:W3:Y:S01]  /*9e20*/  LDL.LU R7, [R1+0x290] ;  /* 0x0002900001077983 */ /* 0x001ee20000300800 */
[----:B-1----:R-:W-:-:S03]  /*9e30*/  IADD3 R8, P1, R6, R54, RZ ;  /* 0x0000003606087210 */ /* 0x002fc60007f3e0ff */
[----:B------:R-:W3:Y:S02]  /*9e40*/  LDL R54, [R1+0x274] ;  /* 0x0002740001367983 */ /* 0x000ee40000100800 */
[----:B--2---:R-:W-:Y:S02]  /*9e50*/  IMAD.X R9, R55, 0x1, R2, P1 ;  /* 0x0000000137097824 */ /* 0x004fe400008e0602 */
[----:B------:R0:W-:Y:S04]  /*9e60*/  STL [R1+0x3cc], R2 ;  /* 0x0003cc0201007387 */ /* 0x0001e80000100800 */
[----:B0-----:R-:W2:Y:S01]  /*9e70*/  LDL.LU R2, [R1+0x280] ;  /* 0x0002800001027983 */ /* 0x001ea20000300800 */
[----:B------:R-:W-:-:S06]  /*9e80*/  PRMT R159, RZ, 0x7610, R159 ;  /* 0x00007610ff9f7816 */ /* 0x000fcc000000009f */
[----:B------:R0:W2:Y:S01]  /*9e90*/  @!P0 LDG.E.U8 R159, desc[UR14][R8.64] ;  /* 0x0000000e089f8981 */ /* 0x0000a2000c1e1100 */
[----:B------:R-:W-:Y:S02]  /*9ea0*/  PRMT R158, RZ, 0x7610, R158 ;  /* 0x00007610ff9e7816 */ /* 0x000fe4000000009e */
[C---:B0-----:R-:W-:Y:S02]  /*9eb0*/  IADD3 R8, P1, R6.reuse, R50, RZ ;  /* 0x0000003206087210 */ /* 0x041fe40007f3e0ff */
[----:B------:R-:W2:Y:S01]  /*9ec0*/  LDL R50, [R1+0x264] ;  /* 0x0002640001327983 */ /* 0x000ea20000100800 */
[----:B------:R-:W-:Y:S02]  /*9ed0*/  PRMT R157, RZ, 0x7610, R157 ;  /* 0x00007610ff9d7816 */ /* 0x000fe4000000009d */
[----:B------:R-:W-:Y:S01]  /*9ee0*/  PRMT R156, RZ, 0x7610, R156 ;  /* 0x00007610ff9c7816 */ /* 0x000fe2000000009c */
[----:B----4-:R-:W-:Y:S01]  /*9ef0*/  IMAD.X R9, R55, 0x1, R5, P1 ;  /* 0x0000000137097824 */ /* 0x010fe200008e0605 */
[----:B------:R0:W-:Y:S04]  /*9f00*/  STL [R1+0x3d0], R5 ;  /* 0x0003d00501007387 */ /* 0x0001e80000100800 */
[----:B------:R1:W4:Y:S04]  /*9f10*/  @!P0 LDG.E.U8 R158, desc[UR14][R8.64] ;  /* 0x0000000e089e8981 */ /* 0x000328000c1e1100 */
[----:B0-----:R-:W4:Y:S01]  /*9f20*/  LDL.LU R5, [R1+0x270] ;  /* 0x0002700001057983 */ /* 0x001f220000300800 */
[----:B-1----:R-:W-:-:S03]  /*9f30*/  IADD3 R8, P1, R6, R46, RZ ;  /* 0x0000002e06087210 */ /* 0x002fc60007f3e0ff */
[----:B------:R-:W4:Y:S02]  /*9f40*/  LDL R11, [R1+0x254] ;  /* 0x00025400010b7983 */ /* 0x000f240000100800 */
[----:B---3--:R-:W-:Y:S02]  /*9f50*/  IMAD.X R9, R55, 0x1, R3, P1 ;  /* 0x0000000137097824 */ /* 0x008fe400008e0603 */
[----:B------:R0:W-:Y:S04]  /*9f60*/  STL [R1+0x3d4], R3 ;  /* 0x0003d40301007387 */ /* 0x0001e80000100800 */
        /* <DEDUP_REMOVED lines=9> */
[----:B------:R-:W3:Y:S04]  /*a000*/  LDL.LU R46, [R1+0x234] ;  /* 0x00023400012e7983 */ /* 0x000ee80000300800 */
[----:B------:R-:W3:Y:S01]  /*a010*/  LDL.LU R27, [R1+0x224] ;  /* 0x00022400011b7983 */ /* 0x000ee20000300800 */
[----:B--2---:R-:W-:-:S03]  /*a020*/  IMAD.X R9, R55, 0x1, R2, P1 ;  /* 0x0000000137097824 */ /* 0x004fc600008e0602 */
[----:B------:R0:W-:Y:S04]  /*a030*/  STL [R1+0x3dc], R2 ;  /* 0x0003dc0201007387 */ /* 0x0001e80000100800 */
[----:B0-----:R-:W2:Y:S01]  /*a040*/  LDL.LU R2, [R1+0x240] ;  /* 0x0002400001027983 */ /* 0x001ea20000300800 */
[----:B------:R-:W-:-:S06]  /*a050*/  PRMT R155, RZ, 0x7610, R155 ;  /* 0x00007610ff9b7816 */ /* 0x000fcc000000009b */
[----:B------:R0:W2:Y:S01]  /*a060*/  @!P0 LDG.E.U8 R155, desc[UR14][R8.64] ;  /* 0x0000000e089b8981 */ /* 0x0000a2000c1e1100 */
[----:B------:R-:W-:Y:S02]  /*a070*/  PRMT R154, RZ, 0x7610, R154 ;  /* 0x00007610ff9a7816 */ /* 0x000fe4000000009a */
[C---:B0-----:R-:W-:Y:S02]  /*a080*/  IADD3 R8, P1, R6.reuse, R54, RZ ;  /* 0x0000003606087210 */ /* 0x041fe40007f3e0ff */
[----:B------:R-:W-:Y:S02]  /*a090*/  PRMT R153, RZ, 0x7610, R153 ;  /* 0x00007610ff997816 */ /* 0x000fe40000000099 */
[----:B------:R-:W-:Y:S01]  /*a0a0*/  PRMT R152, RZ, 0x7610, R152 ;  /* 0x00007610ff987816 */ /* 0x000fe20000000098 */
[----:B----4-:R-:W-:Y:S01]  /*a0b0*/  IMAD.X R9, R55, 0x1, R5, P1 ;  /* 0x0000000137097824 */ /* 0x010fe200008e0605 */
[----:B------:R0:W-:Y:S04]  /*a0c0*/  STL [R1+0x3e0], R5 ;  /* 0x0003e00501007387 */ /* 0x0001e80000100800 */
[----:B------:R1:W4:Y:S04]  /*a0d0*/  @!P0 LDG.E.U8 R154, desc[UR14][R8.64] ;  /* 0x0000000e089a8981 */ /* 0x000328000c1e1100 */
[----:B0-----:R-:W4:Y:S01]  /*a0e0*/  LDL.LU R5, [R1+0x230] ;  /* 0x0002300001057983 */ /* 0x001f220000300800 */
[----:B-1----:R-:W-:-:S03]  /*a0f0*/  IADD3 R8, P1, R6, R50, RZ ;  /* 0x0000003206087210 */ /* 0x002fc60007f3e0ff */
[----:B------:R-:W4:Y:S02]  /*a100*/  LDL.LU R50, [R1+0x214] ;  /* 0x0002140001327983 */ /* 0x000f240000300800 */
[----:B---3--:R-:W-:Y:S02]  /*a110*/  IMAD.X R9, R55, 0x1, R3, P1 ;  /* 0x0000000137097824 */ /* 0x008fe400008e0603 */
[----:B------:R0:W-:Y:S04]  /*a120*/  STL [R1+0x3e4], R3 ;  /* 0x0003e40301007387 */ /* 0x0001e80000100800 */
[----:B------:R1:W3:Y:S04]  /*a130*/  @!P0 LDG.E.U8 R153, desc[UR14][R8.64] ;  /* 0x0000000e08998981 */ /* 0x0002e8000c1e1100 */
[----:B0-----:R-:W3:Y:S01]  /*a140*/  LDL.LU R3, [R1+0x220] ;  /* 0x0002200001037983 */ /* 0x001ee20000300800 */
[----:B-1----:R-:W-:-:S05]  /*a150*/  IADD3 R8, P1, R6, R11, RZ ;  /* 0x0000000b06087210 */ /* 0x002fca0007f3e0ff */
[----:B------:R-:W-:Y:S01]  /*a160*/  IMAD.X R9, R55, 0x1, R7, P1 ;  /* 0x0000000137097824 */ /* 0x000fe200008e0607 */
[----:B------:R0:W-:Y:S04]  /*a170*/  STL [R1+0x3e8], R7 ;  /* 0x0003e80701007387 */ /* 0x0001e80000100800 */
[----:B------:R1:W3:Y:S04]  /*a180*/  @!P0 LDG.E.U8 R152, desc[UR14][R8.64] ;  /* 0x0000000e08988981 */ /* 0x0002e8000c1e1100 */
[----:B0-----:R-:W3:Y:S01]  /*a190*/  LDL.LU R7, [R1+0x210] ;  /* 0x0002100001077983 */ /* 0x001ee20000300800 */
[----:B-1----:R-:W-:-:S03]  /*a1a0*/  IADD3 R8, P1, R6, R10, RZ ;  /* 0x0000000a06087210 */ /* 0x002fc60007f3e0ff */
[----:B------:R-:W3:Y:S04]  /*a1b0*/  LDL R54, [R1+0x38c] ;  /* 0x00038c0001367983 */ /* 0x000ee80000100800 */
[----:B------:R-:W3:Y:S01]  /*a1c0*/  LDL.LU R221, [R1+0x204] ;  /* 0x0002040001dd7983 */ /* 0x000ee20000300800 */
[----:B--2---:R-:W-:-:S03]  /*a1d0*/  IMAD.X R9, R55, 0x1, R2, P1 ;  /* 0x0000000137097824 */ /* 0x004fc600008e0602 */
[----:B------:R0:W-:Y:S04]  /*a1e0*/  STL [R1+0x3ec], R2 ;  /* 0x0003ec0201007387 */ /* 0x0001e80000100800 */
[----:B0-----:R-:W2:Y:S01]  /*a1f0*/  LDL.LU R2, [R1+0x200] ;  /* 0x0002000001027983 */ /* 0x001ea20000300800 */
[----:B------:R-:W-:-:S06]  /*a200*/  PRMT R23, RZ, 0x7610, R23 ;  /* 0x00007610ff177816 */ /* 0x000fcc0000000017 */
[----:B------:R0:W2:Y:S01]  /*a210*/  @!P0 LDG.E.U8 R23, desc[UR14][R8.64] ;  /* 0x0000000e08178981 */ /* 0x0000a2000c1e1100 */
[----:B------:R-:W-:Y:S02]  /*a220*/  PRMT R22, RZ, 0x7610, R22 ;  /* 0x00007610ff167816 */ /* 0x000fe40000000016 */
[----:B0-----:R-:W-:Y:S02]  /*a230*/  IADD3 R8, P1, R6, R46, RZ ;  /* 0x0000002e06087210 */ /* 0x001fe40007f3e0ff */
[----:B------:R-:W-:Y:S02]  /*a240*/  PRMT R21, RZ, 0x7610, R21 ;  /* 0x00007610ff157816 */ /* 0x000fe40000000015 */
[----:B------:R-:W-:Y:S02]  /*a250*/  PRMT R20, RZ, 0x7610, R20 ;  /* 0x00007610ff147816 */ /* 0x000fe40000000014 */
[----:B------:R-:W-:Y:S02]  /*a260*/  PRMT R19, RZ, 0x7610, R19 ;  /* 0x00007610ff137816 */ /* 0x000fe40000000013 */
[----:B------:R-:W-:-:S02]  /*a270*/  PRMT R18, RZ, 0x7610, R18 ;  /* 0x00007610ff127816 */ /* 0x000fc40000000012 */
[----:B------:R-:W-:Y:S02]  /*a280*/  PRMT R17, RZ, 0x7610, R17 ;  /* 0x00007610ff117816 */ /* 0x000fe40000000011 */
[----:B------:R-:W-:Y:S02]  /*a290*/  PRMT R16, RZ, 0x7610, R16 ;  /* 0x00007610ff107816 */ /* 0x000fe40000000010 */
[----:B------:R-:W-:-:S06]  /*a2a0*/  PRMT R187, RZ, 0x7610, R187 ;  /* 0x00007610ffbb7816 */ /* 0x000fcc00000000bb */
[----:B------:R0:W2:Y:S02]  /*a2b0*/  @!P0 LDG.E.U8 R187, desc[UR14][R14.64] ;  /* 0x0000000e0ebb8981 */ /* 0x0000a4000c1e1100 */
[----:B0-----:R-:W-:Y:S02]  /*a2c0*/  PRMT R15, RZ, 0x7610, R15 ;  /* 0x00007610ff0f7816 */ /* 0x001fe4000000000f */
[----:B------:R-:W-:Y:S02]  /*a2d0*/  PRMT R170, RZ, 0x7610, R170 ;  /* 0x00007610ffaa7816 */ /* 0x000fe400000000aa */
[----:B------:R-:W-:-:S04]  /*a2e0*/  PRMT R14, RZ, 0x7610, R14 ;  /* 0x00007610ff0e7816 */ /* 0x000fc8000000000e */
[----:B------:R0:W2:Y:S02]  /*a2f0*/  @!P0 LDG.E.U8 R170, desc[UR14][R12.64] ;  /* 0x0000000e0caa8981 */ /* 0x0000a4000c1e1100 */
[----:B0-----:R-:W-:Y:S02]  /*a300*/  PRMT R13, RZ, 0x7610, R13 ;  /* 0x00007610ff0d7816 */ /* 0x001fe4000000000d */
[----:B------:R-:W-:Y:S01]  /*a310*/  PRMT R12, RZ, 0x7610, R12 ;  /* 0x00007610ff0c7816 */ /* 0x000fe2000000000c */
[----:B----4-:R-:W-:-:S05]  /*a320*/  IMAD.X R9, R55, 0x1, R5, P1 ;  /* 0x0000000137097824 */ /* 0x010fca00008e0605 */
[----:B------:R0:W4:Y:S02]  /*a330*/  @!P0 LDG.E.U8 R22, desc[UR14][R8.64] ;  /* 0x0000000e08168981 */ /* 0x000124000c1e1100 */
[----:B0-----:R-:W-:-:S05]  /*a340*/  IADD3 R8, P1, R6, R27, RZ ;  /* 0x0000001b06087210 */ /* 0x001fca0007f3e0ff */
[----:B---3--:R-:W-:-:S05]  /*a350*/  IMAD.X R9, R55, 0x1, R3, P1 ;  /* 0x0000000137097824 */ /* 0x008fca00008e0603 */
[----:B------:R0:W3:Y:S02]  /*a360*/  @!P0 LDG.E.U8 R21, desc[UR14][R8.64] ;  /* 0x0000000e08158981 */ /* 0x0000e4000c1e1100 */
[----:B0-----:R-:W-:Y:S02]  /*a370*/  LOP3.LUT R9, R206, 0xffff, RZ, 0xc0, !PT ;  /* 0x0000ffffce097812 */ /* 0x001fe400078ec0ff */
[----:B------:R-:W-:-:S04]  /*a380*/  LOP3.LUT R8, R204, 0xffff, RZ, 0xc0, !PT ;  /* 0x0000ffffcc087812 */ /* 0x000fc800078ec0ff */
[----:B------:R-:W-:Y:S02]  /*a390*/  PRMT R11, R9, 0x3340, R8 ;  /* 0x00003340090b7816 */ /* 0x000fe40000000008 */
[----:B------:R-:W-:-:S05]  /*a3a0*/  IADD3 R8, P1, R6, R50, RZ ;  /* 0x0000003206087210 */ /* 0x000fca0007f3e0ff */
[----:B------:R-:W-:-:S05]  /*a3b0*/  IMAD.X R9, R55, 0x1, R7, P1 ;  /* 0x0000000137097824 */ /* 0x000fca00008e0607 */
[----:B------:R0:W3:Y:S02]  /*a3c0*/  @!P0 LDG.E.U8 R20, desc[UR14][R8.64] ;  /* 0x0000000e08148981 */ /* 0x0000e4000c1e1100 */
[----:B0-----:R-:W-:Y:S02]  /*a3d0*/  LOP3.LUT R9, R208, 0xffff, RZ, 0xc0, !PT ;  /* 0x0000ffffd0097812 */ /* 0x001fe400078ec0ff */
[----:B------:R-:W-:-:S04]  /*a3e0*/  LOP3.LUT R8, R205, 0xffff, RZ, 0xc0, !PT ;  /* 0x0000ffffcd087812 */ /* 0x000fc800078ec0ff */
[----:B------:R-:W-:Y:S02]  /*a3f0*/  PRMT R10, R9, 0x3340, R8 ;  /* 0x00003340090a7816 */ /* 0x000fe40000000008 */
[----:B------:R-:W-:-:S05]  /*a400*/  IADD3 R8, P1, R6, R221, RZ ;  /* 0x000000dd06087210 */ /* 0x000fca0007f3e0ff */
[----:B--2---:R-:W-:-:S05]  /*a410*/  IMAD.X R9, R55, 0x1, R2, P1 ;  /* 0x0000000137097824 */ /* 0x004fca00008e0602 */
[----:B------:R0:W2:Y:S02]  /*a420*/  @!P0 LDG.E.U8 R19, desc[UR14][R8.64] ;  /* 0x0000000e08138981 */ /* 0x0000a4000c1e1100 */
[----:B0-----:R-:W-:Y:S02]  /*a430*/  LOP3.LUT R9, R210, 0xffff, RZ, 0xc0, !PT ;  /* 0x0000ffffd2097812 */ /* 0x001fe400078ec0ff */
[----:B------:R-:W-:-:S04]  /*a440*/  LOP3.LUT R8, R207, 0xffff, RZ, 0xc0, !PT ;  /* 0x0000ffffcf087812 */ /* 0x000fc800078ec0ff */
[----:B------:R-:W-:Y:S02]  /*a450*/  PRMT R210, R9, 0x3340, R8 ;  /* 0x0000334009d27816 */ /* 0x000fe40000000008 */
[----:B------:R-:W-:-:S05]  /*a460*/  IADD3 R8, P1, R6, R250, RZ ;  /* 0x000000fa06087210 */ /* 0x000fca0007f3e0ff */
[----:B------:R-:W-:-:S05]  /*a470*/  IMAD.X R9, R55, 0x1, R249, P1 ;  /* 0x0000000137097824 */ /* 0x000fca00008e06f9 */
        /* <DEDUP_REMOVED lines=31> */
[----:B0-----:R-:W-:Y:S02]  /*a670*/  PRMT R8, R11, 0x5410, R10 ;  /* 0x000054100b087816 */ /* 0x001fe4000000000a */
[----:B------:R-:W-:-:S05]  /*a680*/  IADD3 R10, P1, R6, R226, RZ ;  /* 0x000000e2060a7210 */ /* 0x000fca0007f3e0ff */
[----:B------:R-:W-:-:S05]  /*a690*/  IMAD.X R11, R55, 0x1, R225, P1 ;  /* 0x00000001370b7824 */ /* 0x000fca00008e06e1 */
[----:B------:R0:W2:Y:S01]  /*a6a0*/  @!P0 LDG.E.U8 R12, desc[UR14][R10.64] ;  /* 0x0000000e0a0c8981 */ /* 0x0000a2000c1e1100 */
[----:B------:R-:W-:Y:S02]  /*a6b0*/  PRMT R9, R210, 0x5410, R208 ;  /* 0x00005410d2097816 */ /* 0x000fe400000000d0 */
[----:B0-----:R-:W-:Y:S02]  /*a6c0*/  PRMT R10, R207, 0x5410, R206 ;  /* 0x00005410cf0a7816 */ /* 0x001fe400000000ce */
[----:B------:R-:W-:-:S05]  /*a6d0*/  PRMT R11, R205, 0x5410, R204 ;  /* 0x00005410cd0b7816 */ /* 0x000fca00000000cc */
[----:B------:R0:W-:Y:S04]  /*a6e0*/  STS.128 [R54+UR12], R8 ;  /* 0x0000000836007988 */ /* 0x0001e80008000c0c */
[----:B------:R-:W-:Y:S04]  /*a6f0*/  STS.U8 [R4+UR12+0x4000], R203 ;  /* 0x004000cb04007988 */ /* 0x000fe8000800000c */
[----:B------:R-:W-:Y:S04]  /*a700*/  STS.U8 [R4+UR12+0x4200], R201 ;  /* 0x004200c904007988 */ /* 0x000fe8000800000c */
[----:B------:R-:W-:Y:S01]  /*a710*/  STS.U8 [R4+UR12+0x4400], R200 ;  /* 0x004400c804007988 */ /* 0x000fe2000800000c */
[----:B0-----:R-:W-:-:S03]  /*a720*/  LOP3.LUT R54, R4, 0x20, RZ, 0x3c, !PT ;  /* 0x0000002004367812 */ /* 0x001fc600078e3cff */
[----:B------:R-:W-:Y:S04]  /*a730*/  STS.U8 [R4+UR12+0x4600], R199 ;  /* 0x004600c704007988 */ /* 0x000fe8000800000c */
[----:B------:R-:W-:Y:S04]  /*a740*/  STS.U8 [R4+UR12+0x4800], R198 ;  /* 0x004800c604007988 */ /* 0x000fe8000800000c */
[----:B------:R-:W-:Y:S04]  /*a750*/  STS.U8 [R4+UR12+0x4a00], R197 ;  /* 0x004a00c504007988 */ /* 0x000fe8000800000c */
[----:B------:R-:W-:Y:S04]  /*a760*/  STS.U8 [R4+UR12+0x4c00], R196 ;  /* 0x004c00c404007988 */ /* 0x000fe8000800000c */
[----:B------:R0:W-:Y:S04]  /*a770*/  STS.U8 [R4+UR12+0x4e00], R195 ;  /* 0x004e00c304007988 */ /* 0x0001e8000800000c */
[----:B------:R1:W-:Y:S04]  /*a780*/  STS.U8 [R4+UR12+0x5000], R194 ;  /* 0x005000c204007988 */ /* 0x0003e8000800000c */
[----:B------:R1:W-:Y:S04]  /*a790*/  STS.U8 [R4+UR12+0x5200], R193 ;  /* 0x005200c104007988 */ /* 0x0003e8000800000c */
[----:B------:R-:W-:Y:S04]  /*a7a0*/  STS.U8 [R4+UR12+0x5400], R192 ;  /* 0x005400c004007988 */ /* 0x000fe8000800000c */
        /* <DEDUP_REMOVED lines=33> */
[----:B------:R-:W-:Y:S01]  /*a9c0*/  STS.U8 [R54+UR12+0x5700], R159 ;  /* 0x0057009f36007988 */ /* 0x000fe2000800000c */
[----:B0-----:R-:W-:-:S03]  /*a9d0*/  IMAD.MOV.U32 R195, RZ, RZ, R25 ;  /* 0x000000ffffc37224 */ /* 0x001fc600078e0019 */
[----:B------:R-:W-:Y:S01]  /*a9e0*/  STS.U8 [R54+UR12+0x5900], R158 ;  /* 0x0059009e36007988 */ /* 0x000fe2000800000c */
[----:B------:R-:W-:-:S03]  /*a9f0*/  IMAD.MOV.U32 R207, RZ, RZ, R24 ;  /* 0x000000ffffcf7224 */ /* 0x000fc600078e0018 */
[----:B------:R-:W-:Y:S01]  /*aa00*/  STS.U8 [R54+UR12+0x5b00], R157 ;  /* 0x005b009d36007988 */ /* 0x000fe2000800000c */
[----:B------:R-:W-:-:S03]  /*aa10*/  IMAD.MOV.U32 R196, RZ, RZ, R27 ;  /* 0x000000ffffc47224 */ /* 0x000fc600078e001b */
[----:B------:R-:W-:Y:S01]  /*aa20*/  STS.U8 [R54+UR12+0x5d00], R156 ;  /* 0x005d009c36007988 */ /* 0x000fe2000800000c */
[----:B------:R-:W-:-:S03]  /*aa30*/  IMAD.MOV.U32 R206, RZ, RZ, R26 ;  /* 0x000000ffffce7224 */ /* 0x000fc600078e001a */
[----:B------:R-:W-:Y:S01]  /*aa40*/  STS.U8 [R54+UR12+0x5f00], R155 ;  /* 0x005f009b36007988 */ /* 0x000fe2000800000c */
[----:B------:R-:W-:Y:S02]  /*aa50*/  IMAD.MOV.U32 R10, RZ, RZ, R29 ;  /* 0x000000ffff0a7224 */ /* 0x000fe400078e001d */
[----:B------:R-:W-:Y:S01]  /*aa60*/  IMAD.MOV.U32 R11, RZ, RZ, R28 ;  /* 0x000000ffff0b7224 */ /* 0x000fe200078e001c */
[----:B------:R-:W-:Y:S01]  /*aa70*/  STS.U8 [R54+UR12+0x6100], R154 ;  /* 0x0061009a36007988 */ /* 0x000fe2000800000c */
[----:B------:R-:W-:-:S03]  /*aa80*/  IMAD.MOV.U32 R8, RZ, RZ, R31 ;  /* 0x000000ffff087224 */ /* 0x000fc600078e001f */
[----:B------:R-:W2:Y:S01]  /*aa90*/  LDL.LU.64 R24, [R1] ;  /* 0x0000000001187983 */ /* 0x000ea20000300a00 */
[----:B------:R-:W-:-:S03]  /*aaa0*/  IMAD.MOV.U32 R9, RZ, RZ, R30 ;  /* 0x000000ffff097224 */ /* 0x000fc600078e001e */
[----:B------:R-:W-:Y:S01]  /*aab0*/  STS.U8 [R54+UR12+0x6300], R153 ;  /* 0x0063009936007988 */ /* 0x000fe2000800000c */
[----:B------:R-:W-:-:S03]  /*aac0*/  IMAD.MOV.U32 R201, RZ, RZ, R33 ;  /* 0x000000ffffc97224 */ /* 0x000fc600078e0021 */
[----:B------:R-:W2:Y:S01]  /*aad0*/  LDL.LU.64 R26, [R1+0x8] ;  /* 0x00000800011a7983 */ /* 0x000ea20000300a00 */
        /* <DEDUP_REMOVED lines=9> */
[----:B----4-:R-:W-:Y:S01]  /*ab70*/  STS.U8 [R54+UR12+0x6900], R22 ;  /* 0x0069001636007988 */ /* 0x010fe2000800000c */
[----:B------:R-:W-:-:S03]  /*ab80*/  IMAD.MOV.U32 R200, RZ, RZ, R39 ;  /* 0x000000ffffc87224 */ /* 0x000fc600078e0027 */
[----:B------:R-:W4:Y:S01]  /*ab90*/  LDL.LU.64 R32, [R1+0x20] ;  /* 0x0000200001207983 */ /* 0x000f220000300a00 */
[----:B------:R-:W-:-:S03]  /*aba0*/  IMAD.MOV.U32 R216, RZ, RZ, R38 ;  /* 0x000000ffffd87224 */ /* 0x000fc600078e0026 */
[----:B---3--:R-:W-:Y:S01]  /*abb0*/  STS.U8 [R54+UR12+0x6b00], R21 ;  /* 0x006b001536007988 */ /* 0x008fe2000800000c */
[----:B------:R-:W-:-:S03]  /*abc0*/  IMAD.MOV.U32 R199, RZ, RZ, R41 ;  /* 0x000000ffffc77224 */ /* 0x000fc600078e0029 */
[----:B------:R-:W4:Y:S01]  /*abd0*/  LDL.LU.64 R34, [R1+0x28] ;  /* 0x0000280001227983 */ /* 0x000f220000300a00 */
[----:B------:R-:W-:-:S03]  /*abe0*/  IMAD.MOV.U32 R213, RZ, RZ, R40 ;  /* 0x000000ffffd57224 */ /* 0x000fc600078e0028 */
[----:B------:R-:W-:Y:S01]  /*abf0*/  STS.U8 [R54+UR12+0x6d00], R20 ;  /* 0x006d001436007988 */ /* 0x000fe2000800000c */
[----:B------:R-:W-:-:S03]  /*ac00*/  IMAD.MOV.U32 R219, RZ, RZ, R43 ;  /* 0x000000ffffdb7224 */ /* 0x000fc600078e002b */
[----:B------:R-:W4:Y:S01]  /*ac10*/  LDL.LU.64 R36, [R1+0x30] ;  /* 0x0000300001247983 */ /* 0x000f220000300a00 */
[----:B------:R-:W-:-:S03]  /*ac20*/  IMAD.MOV.U32 R218, RZ, RZ, R42 ;  /* 0x000000ffffda7224 */ /* 0x000fc600078e002a */
[----:B--2---:R-:W-:Y:S01]  /*ac30*/  STS.U8 [R54+UR12+0x6f00], R19 ;  /* 0x006f001336007988 */ /* 0x004fe2000800000c */
[----:B------:R-:W-:-:S03]  /*ac40*/  IMAD.MOV.U32 R208, RZ, RZ, R45 ;  /* 0x000000ffffd07224 */ /* 0x000fc600078e002d */
[----:B------:R-:W4:Y:S01]  /*ac50*/  LDL.LU.64 R38, [R1+0x38] ;  /* 0x0000380001267983 */ /* 0x000f220000300a00 */
[----:B------:R-:W-:-:S03]  /*ac60*/  IMAD.MOV.U32 R217, RZ, RZ, R44 ;  /* 0x000000ffffd97224 */ /* 0x000fc600078e002c */
[----:B------:R-:W-:Y:S01]  /*ac70*/  STS.U8 [R54+UR12+0x7100], R18 ;  /* 0x0071001236007988 */ /* 0x000fe2000800000c */
        /* <DEDUP_REMOVED lines=10> */
[----:B-1----:R-:W-:-:S03]  /*ad20*/  IMAD.MOV.U32 R194, RZ, RZ, R50 ;  /* 0x000000ffffc27224 */ /* 0x002fc600078e0032 */
[----:B------:R-:W-:Y:S01]  /*ad30*/  STS.U8 [R54+UR12+0x7700], R15 ;  /* 0x0077000f36007988 */ /* 0x000fe2000800000c */
[----:B------:R-:W-:-:S03]  /*ad40*/  IMAD.MOV.U32 R205, RZ, RZ, R53 ;  /* 0x000000ffffcd7224 */ /* 0x000fc600078e0035 */
[----:B------:R-:W4:Y:S01]  /*ad50*/  LDL.LU.64 R46, [R1+0x58] ;  /* 0x00005800012e7983 */ /* 0x000f220000300a00 */
[----:B------:R-:W-:-:S03]  /*ad60*/  IMAD.MOV.U32 R193, RZ, RZ, R52 ;  /* 0x000000ffffc17224 */ /* 0x000fc600078e0034 */
[----:B------:R-:W-:Y:S04]  /*ad70*/  STS.U8 [R54+UR12+0x7900], R14 ;  /* 0x0079000e36007988 */ /* 0x000fe8000800000c */
[----:B------:R-:W4:Y:S04]  /*ad80*/  LDL.LU.64 R48, [R1+0x60] ;  /* 0x0000600001307983 */ /* 0x000f280000300a00 */
[----:B------:R-:W-:Y:S04]  /*ad90*/  STS.U8 [R54+UR12+0x7b00], R13 ;  /* 0x007b000d36007988 */ /* 0x000fe8000800000c */
[----:B------:R-:W4:Y:S04]  /*ada0*/  LDL.LU.64 R50, [R1+0x68] ;  /* 0x0000680001327983 */ /* 0x000f280000300a00 */
[----:B------:R0:W-:Y:S04]  /*adb0*/  STS.U8 [R54+UR12+0x7d00], R12 ;  /* 0x007d000c36007988 */ /* 0x0001e8000800000c */
[----:B------:R-:W4:Y:S01]  /*adc0*/  LDL.LU.64 R52, [R1+0x70] ;  /* 0x0000700001347983 */ /* 0x000f220000300a00 */
[----:B------:R1:W-:Y:S06]  /*add0*/  MEMBAR.ALL.CTA ;  /* 0x0000000000007992 */ /* 0x0003ec0000008000 */
[----:B-1----:R-:W1:Y:S04]  /*ade0*/  FENCE.VIEW.ASYNC.S ;  /* 0x00000000000073c6 */ /* 0x002e680000000000 */
[----:B0-----:R-:W4:Y:S04]  /*adf0*/  LDL.LU.64 R54, [R1+0x78] ;  /* 0x0000780001367983 */ /* 0x001f280000300a00 */
[----:B------:R-:W4:Y:S04]  /*ae00*/  LDL.LU.64 R56, [R1+0x80] ;  /* 0x0000800001387983 */ /* 0x000f280000300a00 */
        /* <DEDUP_REMOVED lines=46> */
[----:B------:R-:W4:Y:S01]  /*b0f0*/  LDL.LU.64 R150, [R1+0x1f8] ;  /* 0x0001f80001967983 */ /* 0x000f220000300a00 */
[----:B-1----:R-:W-:Y:S01]  /*b100*/  BAR.SYNC.DEFER_BLOCKING 0x0 ;  /* 0x0000000000007b1d */ /* 0x002fe20000010000 */
[----:B------:R-:W-:-:S04]  /*b110*/  USHF.L.U32 UR4, UR16, 0x6, URZ ;  /* 0x0000000610047899 */ /* 0x000fc8000800063f */
[----:B------:R-:W-:-:S04]  /*b120*/  ULOP3.LUT UR4, UR4, 0x100, URZ, 0xc0, !UPT ;  /* 0x0000010004047892 */ /* 0x000fc8000f8ec03f */
[----:B------:R-:W-:-:S04]  /*b130*/  ULEA.HI UR4, UR12, UR4, URZ, 0x1c ;  /* 0x000000040c047291 */ /* 0x000fc8000f8fe03f */
[----:B------:R-:W-:Y:S01]  /*b140*/  ULOP3.LUT UR8, UR4, 0x3fff, URZ, 0xc0, !UPT ;  /* 0x00003fff04087892 */ /* 0x000fe2000f8ec03f */
[----:B------:R-:W-:Y:S02]  /*b150*/  UMOV UR9, 0x80000020 ;  /* 0x8000002000097882 */ /* 0x000fe40000000000 */
[----:B------:R-:W-:Y:S01]  /*b160*/  UMOV UR4, URZ ;  /* 0x0000003f00047c82 */ /* 0x000fe20008000000 */
[----:B----4-:R-:W-:-:S06]  /*b170*/  WARPGROUP.ARRIVE ;  /* 0x00000000000079c5 */ /* 0x010fcc0000000000 */
[----:B------:R-:W-:Y:S01]  /*b180*/  QGMMA.64x256x32.F32.E5M2.E5M2 R24, gdesc[UR8], R24, gsb0 ;  /* 0x03e00000081879f3 */ /* 0x000fe20008003818 */
[----:B------:R-:W-:-:S04]  /*b190*/  UIADD3 UR8, UP0, UR8, 0x2, URZ ;  /* 0x0000000208087890 */ /* 0x000fc8000ff1e03f */
[----:B------:R-:W-:-:S03]  /*b1a0*/  UIADD3.X UR5, UR4, -0x7fffffe0, URZ, UP0, !UPT ;  /* 0x8000002004057890 */ /* 0x000fc600087fe43f */
[----:B------:R-:W-:Y:S01]  /*b1b0*/  UMOV UR4, UR8 ;  /* 0x0000000800047c82 */ /* 0x000fe20008000000 */
[----:B------:R-:W-:Y:S02]  /*b1c0*/  WARPGROUP.DEPBAR.LE gsb0, 0x0 ;  /* 0x00008000000079c5 */ /* 0x000fe40000010000 */
[----:B------:R-:W-:-:S15]  /*b1d0*/  WARPGROUP.ARRIVE ;  /* 0x00000000000079c5 */ /* 0x000fde0000000000 */
[----:B------:R-:W-:-:S02]  /*b1e0*/  NOP ;  /* 0x0000000000007918 */ /* 0x000fc40000000000 */
[----:B------:R-:W-:Y:S01]  /*b1f0*/  QGMMA.64x256x32.F32.E5M2.E5M2 R24, gdesc[UR4], R24, gsb0 ;  /* 0x03e00000041879f3 */ /* 0x000fe20008003818 */
[----:B------:R-:W-:Y:S01]  /*b200*/  IADD3 R226, P0, R226, UR17, RZ ;  /* 0x00000011e2e27c10 */ /* 0x000fe2000ff1e0ff */
[----:B------:R-:W-:-:S03]  /*b210*/  IMAD.MOV.U32 R192, RZ, RZ, R221 ;  /* 0x000000ffffc07224 */ /* 0x000fc600078e00dd */
[----:B------:R-:W-:Y:S02]  /*b220*/  IADD3.X R225, R225, UR18, RZ, P0, !PT ;  /* 0x00000012e1e17c10 */ /* 0x000fe400087fe4ff */
[----:B------:R-:W-:-:S04]  /*b230*/  IADD3 R240, P0, R240, UR17, RZ ;  /* 0x00000011f0f07c10 */ /* 0x000fc8000ff1e0ff */
[----:B------:R-:W-:Y:S02]  /*b240*/  IADD3.X R239, R239, UR18, RZ, P0, !PT ;  /* 0x00000012efef7c10 */ /* 0x000fe400087fe4ff */
[----:B------:R-:W-:Y:S02]  /*b250*/  IADD3 R192, P0, R192, UR17, RZ ;  /* 0x00000011c0c07c10 */ /* 0x000fe4000ff1e0ff */
[----:B------:R-:W-:-:S04]  /*b260*/  IADD3 R228, P1, R228, UR17, RZ ;  /* 0x00000011e4e47c10 */ /* 0x000fc8000ff3e0ff */
[----:B------:R-:W-:Y:S02]  /*b270*/  IADD3.X R227, R227, UR18, RZ, P1, !PT ;  /* 0x00000012e3e37c10 */ /* 0x000fe40008ffe4ff */
[----:B------:R-:W-:-:S04]  /*b280*/  IADD3 R242, P1, R242, UR17, RZ ;  /* 0x00000011f2f27c10 */ /* 0x000fc8000ff3e0ff */
[----:B------:R-:W-:Y:S01]  /*b290*/  IADD3.X R241, R241, UR18, RZ, P1, !PT ;  /* 0x00000012f1f17c10 */ /* 0x000fe20008ffe4ff */
[----:B------:R-:W-:Y:S02]  /*b2a0*/  WARPGROUP.DEPBAR.LE gsb0, 0x0 ;  /* 0x00008000000079c5 */ /* 0x000fe40000010000 */
[----:B------:R-:W-:Y:S04]  /*b2b0*/  STL.64 [R1], R24 ;  /* 0x0000001801007387 */ /* 0x000fe80000100a00 */
        /* <DEDUP_REMOVED lines=62> */
[----:B------:R0:W-:Y:S04]  /*b6a0*/  STL.64 [R1+0x1f8], R150 ;  /* 0x0001f89601007387 */ /* 0x0001e80000100a00 */
[----:B0-----:R-:W2:Y:S04]  /*b6b0*/  LDL.LU.64 R150, [R1+0x5f8] ;  /* 0x0005f80001967983 */ /* 0x001ea80000300a00 */
[----:B------:R-:W2:Y:S04]  /*b6c0*/  LDL.LU.64 R148, [R1+0x5f0] ;  /* 0x0005f00001947983 */ /* 0x000ea80000300a00 */
        /* <DEDUP_REMOVED lines=62> */
[----:B------:R-:W3:Y:S04]  /*bab0*/  LDL.LU R221, [R1+0x3fc] ;  /* 0x0003fc0001dd7983 */ /* 0x000ee80000300800 */
[----:B------:R0:W-:Y:S02]  /*bac0*/  STL [R1+0x204], R192 ;  /* 0x000204c001007387 */ /* 0x0001e40000100800 */
[----:B0-----:R-:W-:-:S02]  /*bad0*/  IMAD.MOV.U32 R192, RZ, RZ, R193 ;  /* 0x000000ffffc07224 */ /* 0x001fc400078e00c1 */
[----:B------:R-:W-:Y:S02]  /*bae0*/  IMAD.MOV.U32 R193, RZ, RZ, R194 ;  /* 0x000000ffffc17224 */ /* 0x000fe400078e00c2 */
[----:B------:R-:W-:Y:S02]  /*baf0*/  IMAD.MOV.U32 R194, RZ, RZ, R195 ;  /* 0x000000ffffc27224 */ /* 0x000fe400078e00c3 */
[----:B------:R-:W-:Y:S02]  /*bb00*/  IMAD.MOV.U32 R195, RZ, RZ, R196 ;  /* 0x000000ffffc37224 */ /* 0x000fe400078e00c4 */
[----:B------:R-:W-:Y:S02]  /*bb10*/  IMAD.MOV.U32 R196, RZ, RZ, R197 ;  /* 0x000000ffffc47224 */ /* 0x000fe400078e00c5 */
[----:B------:R-:W-:Y:S02]  /*bb20*/  IMAD.MOV.U32 R197, RZ, RZ, R198 ;  /* 0x000000ffffc57224 */ /* 0x000fe400078e00c6 */
[----:B------:R-:W-:-:S02]  /*bb30*/  IMAD.MOV.U32 R198, RZ, RZ, R199 ;  /* 0x000000ffffc67224 */ /* 0x000fc400078e00c7 */
[----:B------:R-:W-:Y:S02]  /*bb40*/  IMAD.MOV.U32 R199, RZ, RZ, R200 ;  /* 0x000000ffffc77224 */ /* 0x000fe400078e00c8 */
[----:B------:R-:W-:Y:S02]  /*bb50*/  IMAD.MOV.U32 R200, RZ, RZ, R201 ;  /* 0x000000ffffc87224 */ /* 0x000fe400078e00c9 */
[----:B------:R-:W-:Y:S02]  /*bb60*/  IMAD.MOV.U32 R201, RZ, RZ, R203 ;  /* 0x000000ffffc97224 */ /* 0x000fe400078e00cb */
[----:B------:R-:W-:Y:S02]  /*bb70*/  IMAD.MOV.U32 R203, RZ, RZ, R8 ;  /* 0x000000ffffcb7224 */ /* 0x000fe400078e0008 */
[----:B------:R-:W-:Y:S02]  /*bb80*/  IMAD.MOV.U32 R8, RZ, RZ, R9 ;  /* 0x000000ffff087224 */ /* 0x000fe400078e0009 */
[----:B------:R-:W-:-:S02]  /*bb90*/  IMAD.MOV.U32 R9, RZ, RZ, R10 ;  /* 0x000000ffff097224 */ /* 0x000fc400078e000a */
[----:B------:R-:W-:Y:S01]  /*bba0*/  IMAD.MOV.U32 R10, RZ, RZ, R11 ;  /* 0x000000ffff0a7224 */ /* 0x000fe200078e000b */
[----:B------:R-:W-:Y:S01]  /*bbb0*/  IADD3 R192, P1, R192, UR17, RZ ;  /* 0x00000011c0c07c10 */ /* 0x000fe2000ff3e0ff */
[----:B------:R-:W-:Y:S02]  /*bbc0*/  IMAD.MOV.U32 R11, RZ, RZ, R243 ;  /* 0x000000ffff0b7224 */ /* 0x000fe400078e00f3 */
[----:B------:R-:W4:Y:S04]  /*bbd0*/  LDL.LU R243, [R1+0x3f8] ;  /* 0x0003f80001f37983 */ /* 0x000f280000300800 */
        /* <DEDUP_REMOVED lines=16> */
[----:B------:R-:W2:Y:S01]  /*bce0*/  LDL.LU R205, [R1+0x34c] ;  /* 0x00034c0001cd7983 */ /* 0x000ea20000300800 */
[----:B------:R-:W-:-:S04]  /*bcf0*/  IADD3 R230, P2, R230, UR17, RZ ;  /* 0x00000011e6e67c10 */ /* 0x000fc8000ff5e0ff */
[----:B------:R-:W-:Y:S02]  /*bd00*/  IADD3.X R229, R229, UR18, RZ, P2, !PT ;  /* 0x00000012e5e57c10 */ /* 0x000fe400097fe4ff */
[----:B------:R-:W-:Y:S02]  /*bd10*/  IADD3 R244, P2, R244, UR17, RZ ;  /* 0x00000011f4f47c10 */ /* 0x000fe4000ff5e0ff */
[----:B------:R-:W-:-:S04]  /*bd20*/  IADD3 R232, P3, R232, UR17, RZ ;  /* 0x00000011e8e87c10 */ /* 0x000fc8000ff7e0ff */
[----:B------:R-:W-:Y:S02]  /*bd30*/  IADD3.X R231, R231, UR18, RZ, P3, !PT ;  /* 0x00000012e7e77c10 */ /* 0x000fe40009ffe4ff */
[----:B------:R-:W-:-:S04]  /*bd40*/  IADD3 R246, P3, R246, UR17, RZ ;  /* 0x00000011f6f67c10 */ /* 0x000fc8000ff7e0ff */
[----:B------:R-:W-:Y:S02]  /*bd50*/  IADD3.X R245, R245, UR18, RZ, P3, !PT ;  /* 0x00000012f5f57c10 */ /* 0x000fe40009ffe4ff */
[----:B----4-:R-:W-:Y:S02]  /*bd60*/  IADD3.X R243, R243, UR18, RZ, P2, !PT ;  /* 0x00000012f3f37c10 */ /* 0x010fe400097fe4ff */
[----:B------:R-:W-:-:S05]  /*bd70*/  IADD3 R192, P2, R192, UR17, RZ ;  /* 0x00000011c0c07c10 */ /* 0x000fca000ff5e0ff */
[----:B------:R0:W-:Y:S02]  /*bd80*/  STL [R1+0x214], R192 ;  /* 0x000214c001007387 */ /* 0x0001e40000100800 */
[----:B0-----:R-:W-:Y:S02]  /*bd90*/  IMAD.MOV.U32 R192, RZ, RZ, R193 ;  /* 0x000000ffffc07224 */ /* 0x001fe400078e00c1 */
        /* <DEDUP_REMOVED lines=13> */
[----:B--2---:R-:W-:Y:S02]  /*be70*/  IMAD.MOV.U32 R11, RZ, RZ, R205 ;  /* 0x000000ffff0b7224 */ /* 0x004fe400078e00cd */
[----:B------:R-:W-:Y:S01]  /*be80*/  IMAD.MOV.U32 R205, RZ, RZ, R204 ;  /* 0x000000ffffcd7224 */ /* 0x000fe200078e00cc */
[----:B------:R-:W-:Y:S01]  /*be90*/  IADD3 R192, P3, R192, UR17, RZ ;  /* 0x00000011c0c07c10 */ /* 0x000fe2000ff7e0ff */
[----:B------:R-:W-:-:S02]  /*bea0*/  IMAD.MOV.U32 R204, RZ, RZ, R247 ;  /* 0x000000ffffcc7224 */ /* 0x000fc400078e00f7 */
[----:B------:R-:W2:Y:S04]  /*beb0*/  LDL.LU R247, [R1+0x3f4] ;  /* 0x0003f40001f77983 */ /* 0x000ea80000300800 */
[----:B------:R0:W-:Y:S02]  /*bec0*/  STL [R1+0x21c], R192 ;  /* 0x00021cc001007387 */ /* 0x0001e40000100800 */
[----:B0-----:R-:W-:Y:S02]  /*bed0*/  IMAD.MOV.U32 R192, RZ, RZ, R193 ;  /* 0x000000ffffc07224 */ /* 0x001fe400078e00c1 */
        /* <DEDUP_REMOVED lines=16> */
[----:B------:R-:W4:Y:S01]  /*bfe0*/  LDL.LU R207, [R1+0x35c] ;  /* 0x00035c0001cf7983 */ /* 0x000f220000300800 */
[----:B------:R-:W-:-:S04]  /*bff0*/  IADD3 R234, P4, R234, UR17, RZ ;  /* 0x00000011eaea7c10 */ /* 0x000fc8000ff9e0ff */
[----:B------:R-:W-:Y:S02]  /*c000*/  IADD3.X R233, R233, UR18, RZ, P4, !PT ;  /* 0x00000012e9e97c10 */ /* 0x000fe4000a7fe4ff */
[----:B------:R-:W-:-:S04]  /*c010*/  IADD3 R248, P4, R248, UR17, RZ ;  /* 0x00000011f8f87c10 */ /* 0x000fc8000ff9e0ff */
[----:B--2---:R-:W-:Y:S02]  /*c020*/  IADD3.X R247, R247, UR18, RZ, P4, !PT ;  /* 0x00000012f7f77c10 */ /* 0x004fe4000a7fe4ff */
        /* <DEDUP_REMOVED lines=18> */
[----:B----4-:R-:W-:-:S02]  /*c150*/  IMAD.MOV.U32 R204, RZ, RZ, R207 ;  /* 0x000000ffffcc7224 */ /* 0x010fc400078e00cf */
[----:B------:R-:W-:Y:S02]  /*c160*/  IMAD.MOV.U32 R207, RZ, RZ, R206 ;  /* 0x000000ffffcf7224 */ /* 0x000fe400078e00ce */
[----:B------:R-:W-:Y:S02]  /*c170*/  IMAD.MOV.U32 R206, RZ, RZ, R251 ;  /* 0x000000ffffce7224 */ /* 0x000fe400078e00fb */
[----:B------:R-:W2:Y:S01]  /*c180*/  LDL.LU R251, [R1+0x3f0] ;  /* 0x0003f00001fb7983 */ /* 0x000ea20000300800 */
[----:B------:R-:W-:-:S04]  /*c190*/  IADD3 R222, P5, R222, UR17, RZ ;  /* 0x00000011dede7c10 */ /* 0x000fc8000ffbe0ff */
[----:B---3--:R-:W-:Y:S02]  /*c1a0*/  IADD3.X R221, R221, UR18, RZ, P5, !PT ;  /* 0x00000012dddd7c10 */ /* 0x008fe4000affe4ff */
[----:B------:R-:W-:-:S04]  /*c1b0*/  IADD3 R236, P5, R236, UR17, RZ ;  /* 0x00000011ecec7c10 */ /* 0x000fc8000ffbe0ff */
[----:B------:R-:W-:Y:S02]  /*c1c0*/  IADD3.X R235, R235, UR18, RZ, P5, !PT ;  /* 0x00000012ebeb7c10 */ /* 0x000fe4000affe4ff */
[----:B------:R-:W-:-:S04]  /*c1d0*/  IADD3 R250, P5, R250, UR17, RZ ;  /* 0x00000011fafa7c10 */ /* 0x000fc8000ffbe0ff */
[----:B------:R-:W-:Y:S02]  /*c1e0*/  IADD3.X R249, R249, UR18, RZ, P5, !PT ;  /* 0x00000012f9f97c10 */ /* 0x000fe4000affe4ff */
[----:B------:R-:W-:Y:S02]  /*c1f0*/  IADD3 R192, P5, R192, UR17, RZ ;  /* 0x00000011c0c07c10 */ /* 0x000fe4000ffbe0ff */
[----:B------:R-:W-:-:S03]  /*c200*/  IADD3 R224, P6, R224, UR17, RZ ;  /* 0x00000011e0e07c10 */ /* 0x000fc6000ffde0ff */
[----:B------:R0:W-:Y:S01]  /*c210*/  STL [R1+0x22c], R192 ;  /* 0x00022cc001007387 */ /* 0x0001e20000100800 */
[----:B------:R-:W-:Y:S02]  /*c220*/  IADD3.X R223, R223, UR18, RZ, P6, !PT ;  /* 0x00000012dfdf7c10 */ /* 0x000fe4000b7fe4ff */
[----:B------:R-:W-:Y:S01]  /*c230*/  IADD3 R238, P6, R238, UR17, RZ ;  /* 0x00000011eeee7c10 */ /* 0x000fe2000ffde0ff */
[----:B0-----:R-:W-:Y:S02]  /*c240*/  IMAD.MOV.U32 R192, RZ, RZ, R193 ;  /* 0x000000ffffc07224 */ /* 0x001fe400078e00c1 */
[----:B------:R-:W-:Y:S02]  /*c250*/  IMAD.MOV.U32 R193, RZ, RZ, R194 ;  /* 0x000000ffffc17224 */ /* 0x000fe400078e00c2 */
[----:B------:R-:W-:Y:S02]  /*c260*/  IMAD.MOV.U32 R194, RZ, RZ, R195 ;  /* 0x000000ffffc27224 */ /* 0x000fe400078e00c3 */
[----:B------:R-:W-:-:S02]  /*c270*/  IMAD.MOV.U32 R195, RZ, RZ, R196 ;  /* 0x000000ffffc37224 */ /* 0x000fc400078e00c4 */
[----:B------:R-:W-:Y:S02]  /*c280*/  IMAD.MOV.U32 R196, RZ, RZ, R197 ;  /* 0x000000ffffc47224 */ /* 0x000fe400078e00c5 */
[----:B------:R-:W-:Y:S02]  /*c290*/  IMAD.MOV.U32 R197, RZ, RZ, R198 ;  /* 0x000000ffffc57224 */ /* 0x000fe400078e00c6 */
[----:B------:R-:W-:Y:S02]  /*c2a0*/  IMAD.MOV.U32 R198, RZ, RZ, R199 ;  /* 0x000000ffffc67224 */ /* 0x000fe400078e00c7 */
[----:B------:R-:W-:Y:S01]  /*c2b0*/  IMAD.MOV.U32 R199, RZ, RZ, R200 ;  /* 0x000000ffffc77224 */ /* 0x000fe200078e00c8 */
[----:B------:R-:W-:Y:S01]  /*c2c0*/  IADD3.X R237, R237, UR18, RZ, P6, !PT ;  /* 0x00000012eded7c10 */ /* 0x000fe2000b7fe4ff */
[----:B------:R-:W-:Y:S01]  /*c2d0*/  IMAD.MOV.U32 R200, RZ, RZ, R201 ;  /* 0x000000ffffc87224 */ /* 0x000fe200078e00c9 */
[----:B------:R-:W-:Y:S01]  /*c2e0*/  IADD3 R252, P6, R252, UR17, RZ ;  /* 0x00000011fcfc7c10 */ /* 0x000fe2000ffde0ff */
[----:B------:R-:W-:-:S02]  /*c2f0*/  IMAD.MOV.U32 R201, RZ, RZ, R203 ;  /* 0x000000ffffc97224 */ /* 0x000fc400078e00cb */
[----:B------:R-:W-:Y:S02]  /*c300*/  IMAD.MOV.U32 R203, RZ, RZ, R8 ;  /* 0x000000ffffcb7224 */ /* 0x000fe400078e0008 */
[----:B------:R-:W-:Y:S02]  /*c310*/  IMAD.MOV.U32 R8, RZ, RZ, R9 ;  /* 0x000000ffff087224 */ /* 0x000fe400078e0009 */
[----:B------:R-:W-:Y:S02]  /*c320*/  IMAD.MOV.U32 R9, RZ, RZ, R10 ;  /* 0x000000ffff097224 */ /* 0x000fe400078e000a */
[----:B------:R-:W-:Y:S02]  /*c330*/  IMAD.MOV.U32 R10, RZ, RZ, R11 ;  /* 0x000000ffff0a7224 */ /* 0x000fe400078e000b */
[----:B------:R-:W-:Y:S01]  /*c340*/  IMAD.MOV.U32 R11, RZ, RZ, R205 ;  /* 0x000000ffff0b7224 */ /* 0x000fe200078e00cd */
[----:B------:R-:W-:Y:S01]  /*c350*/  IADD3.X R2, R2, UR18, RZ, P0, !PT ;  /* 0x0000001202027c10 */ /* 0x000fe200087fe4ff */
[----:B------:R-:W-:-:S02]  /*c360*/  IMAD.MOV.U32 R205, RZ, RZ, R204 ;  /* 0x000000ffffcd7224 */ /* 0x000fc400078e00cc */
[----:B------:R-:W-:Y:S02]  /*c370*/  IMAD.MOV.U32 R204, RZ, RZ, R207 ;  /* 0x000000ffffcc7224 */ /* 0x000fe400078e00cf */
[----:B------:R-:W-:Y:S02]  /*c380*/  IMAD.MOV.U32 R207, RZ, RZ, R206 ;  /* 0x000000ffffcf7224 */ /* 0x000fe400078e00ce */
[----:B------:R-:W-:Y:S02]  /*c390*/  IMAD.MOV.U32 R206, RZ, RZ, R210 ;  /* 0x000000ffffce7224 */ /* 0x000fe400078e00d2 */
[----:B------:R-:W3:Y:S01]  /*c3a0*/  LDL.LU R210, [R1+0x36c] ;  /* 0x00036c0001d27983 */ /* 0x000ee20000300800 */
[----:B--2---:R-:W-:Y:S02]  /*c3b0*/  IADD3.X R251, R251, UR18, RZ, P6, !PT ;  /* 0x00000012fbfb7c10 */ /* 0x004fe4000b7fe4ff */
[----:B------:R-:W-:-:S05]  /*c3c0*/  IADD3 R192, P6, R192, UR17, RZ ;  /* 0x00000011c0c07c10 */ /* 0x000fca000ffde0ff */
[----:B------:R-:W-:Y:S04]  /*c3d0*/  STL [R1+0x234], R192 ;  /* 0x000234c001007387 */ /* 0x000fe80000100800 */
[----:B------:R0:W-:Y:S04]  /*c3e0*/  STL [R1+0x200], R2 ;  /* 0x0002000201007387 */ /* 0x0001e80000100800 */
[----:B0-----:R-:W2:Y:S04]  /*c3f0*/  LDL.LU R2, [R1+0x3ec] ;  /* 0x0003ec0001027983 */ /* 0x001ea80000300800 */
[----:B------:R-:W4:Y:S02]  /*c400*/  LDL.LU R192, [R1+0x23c] ;  /* 0x00023c0001c07983 */ /* 0x000f240000300800 */
[----:B----4-:R-:W-:-:S05]  /*c410*/  IADD3 R192, P0, R192, UR17, RZ ;  /* 0x00000011c0c07c10 */ /* 0x010fca000ff1e0ff */
[----:B------:R0:W-:Y:S04]  /*c420*/  STL [R1+0x23c], R192 ;  /* 0x00023cc001007387 */ /* 0x0001e80000100800 */
[----:B0-----:R-:W4:Y:S02]  /*c430*/  LDL.LU R192, [R1+0x208] ;  /* 0x0002080001c07983 */ /* 0x001f240000300800 */
[----:B----4-:R-:W-:-:S05]  /*c440*/  IADD3.X R192, R192, UR18, RZ, P1, !PT ;  /* 0x00000012c0c07c10 */ /* 0x010fca0008ffe4ff */
[----:B------:R0:W-:Y:S04]  /*c450*/  STL [R1+0x208], R192 ;  /* 0x000208c001007387 */ /* 0x0001e80000100800 */
[----:B0-----:R-:W4:Y:S01]  /*c460*/  LDL.LU R192, [R1+0x244] ;  /* 0x0002440001c07983 */ /* 0x001f220000300800 */
[----:B------:R-:W-:Y:S02]  /*c470*/  IADD3.X R7, R7, UR18, RZ, P2, !PT ;  /* 0x0000001207077c10 */ /* 0x000fe400097fe4ff */
[----:B----4-:R-:W-:-:S05]  /*c480*/  IADD3 R192, P1, R192, UR17, RZ ;  /* 0x00000011c0c07c10 */ /* 0x010fca000ff3e0ff */
[----:B------:R-:W-:Y:S04]  /*c490*/  STL [R1+0x244], R192 ;  /* 0x000244c001007387 */ /* 0x000fe80000100800 */
[----:B------:R0:W-:Y:S04]  /*c4a0*/  STL [R1+0x210], R7 ;  /* 0x0002100701007387 */ /* 0x0001e80000100800 */
[----:B0-----:R-:W4:Y:S04]  /*c4b0*/  LDL.LU R7, [R1+0x3e8] ;  /* 0x0003e80001077983 */ /* 0x001f280000300800 */
[----:B------:R-:W3:Y:S02]  /*c4c0*/  LDL.LU R192, [R1+0x24c] ;  /* 0x00024c0001c07983 */ /* 0x000ee40000300800 */
[----:B---3--:R-:W-:-:S05]  /*c4d0*/  IADD3 R192, P2, R192, UR17, RZ ;  /* 0x00000011c0c07c10 */ /* 0x008fca000ff5e0ff */
[----:B------:R0:W-:Y:S04]  /*c4e0*/  STL [R1+0x24c], R192 ;  /* 0x00024cc001007387 */ /* 0x0001e80000100800 */
[----:B0-----:R-:W3:Y:S02]  /*c4f0*/  LDL.LU R192, [R1+0x218] ;  /* 0x0002180001c07983 */ /* 0x001ee40000300800 */
[----:B---3--:R-:W-:-:S05]  /*c500*/  IADD3.X R192, R192, UR18, RZ, P3, !PT ;  /* 0x00000012c0c07c10 */ /* 0x008fca0009ffe4ff */
[----:B------:R0:W-:Y:S04]  /*c510*/  STL [R1+0x218], R192 ;  /* 0x000218c001007387 */ /* 0x0001e80000100800 */
[----:B0-----:R-:W3:Y:S01]  /*c520*/  LDL.LU R192, [R1+0x254] ;  /* 0x0002540001c07983 */ /* 0x001ee20000300800 */
[----:B------:R-:W-:Y:S02]  /*c530*/  IADD3.X R3, R3, UR18, RZ, P4, !PT ;  /* 0x0000001203037c10 */ /* 0x000fe4000a7fe4ff */
[----:B---3--:R-:W-:-:S05]  /*c540*/  IADD3 R192, P3, R192, UR17, RZ ;  /* 0x00000011c0c07c10 */ /* 0x008fca000ff7e0ff */
[----:B------:R-:W-:Y:S04]  /*c550*/  STL [R1+0x254], R192 ;  /* 0x000254c001007387 */ /* 0x000fe80000100800 */
[----:B------:R0:W-:Y:S04]  /*c560*/  STL [R1+0x220], R3 ;  /* 0x0002200301007387 */ /* 0x0001e80000100800 */
[----:B0-----:R-:W3:Y:S04]  /*c570*/  LDL.LU R3, [R1+0x3e4] ;  /* 0x0003e40001037983 */ /* 0x001ee80000300800 */
[----:B------:R-:W2:Y:S02]  /*c580*/  LDL.LU R192, [R1+0x25c] ;  /* 0x00025c0001c07983 */ /* 0x000ea40000300800 */
[----:B--2---:R-:W-:-:S05]  /*c590*/  IADD3 R192, P4, R192, UR17, RZ ;  /* 0x00000011c0c07c10 */ /* 0x004fca000ff9e0ff */
[----:B------:R0:W-:Y:S04]  /*c5a0*/  STL [R1+0x25c], R192 ;  /* 0x00025cc001007387 */ /* 0x0001e80000100800 */
[----:B0-----:R-:W2:Y:S02]  /*c5b0*/  LDL.LU R192, [R1+0x228] ;  /* 0x0002280001c07983 */ /* 0x001ea40000300800 */
[----:B--2---:R-:W-:-:S05]  /*c5c0*/  IADD3.X R192, R192, UR18, RZ, P5, !PT ;  /* 0x00000012c0c07c10 */ /* 0x004fca000affe4ff */
[----:B------:R0:W-:Y:S04]  /*c5d0*/  STL [R1+0x228], R192 ;  /* 0x000228c001007387 */ /* 0x0001e80000100800 */
[----:B0-----:R-:W2:Y:S01]  /*c5e0*/  LDL.LU R192, [R1+0x264] ;  /* 0x0002640001c07983 */ /* 0x001ea20000300800 */
[----:B------:R-:W-:Y:S02]  /*c5f0*/  IADD3.X R5, R5, UR18, RZ, P6, !PT ;  /* 0x0000001205057c10 */ /* 0x000fe4000b7fe4ff */
[----:B--2---:R-:W-:-:S05]  /*c600*/  IADD3 R192, P5, R192, UR17, RZ ;  /* 0x00000011c0c07c10 */ /* 0x004fca000ffbe0ff */
        /* <DEDUP_REMOVED lines=102> */
[----:B0-----:R-:W2:Y:S01]  /*cc70*/  LDL.LU R192, [R1+0x2b8] ;  /* 0x0002b80001c07983 */ /* 0x001ea20000300800 */
[----:B------:R-:W-:Y:S02]  /*cc80*/  IADD3.X R2, R2, UR18, RZ, P3, !PT ;  /* 0x0000001202027c10 */ /* 0x000fe40009ffe4ff */
[----:B--2---:R-:W-:Y:S02]  /*cc90*/  IADD3.X R192, R192, UR18, RZ, P2, !PT ;  /* 0x00000012c0c07c10 */ /* 0x004fe400097fe4ff */
[----:B---3--:R-:W-:-:S03]  /*cca0*/  IADD3 R5, P2, R5, UR17, RZ ;  /* 0x0000001105057c10 */ /* 0x008fc6000ff5e0ff */
[----:B------:R-:W-:Y:S04]  /*ccb0*/  STL [R1+0x2b8], R192 ;  /* 0x0002b8c001007387 */ /* 0x000fe80000100800 */
[----:B------:R0:W-:Y:S04]  /*ccc0*/  STL [R1+0x2f4], R5 ;  /* 0x0002f40501007387 */ /* 0x0001e80000100800 */
[----:B0-----:R-:W2:Y:S04]  /*ccd0*/  LDL.LU R5, [R1+0x3bc] ;  /* 0x0003bc0001057983 */ /* 0x001ea80000300800 */
[----:B------:R0:W-:Y:S04]  /*cce0*/  STL [R1+0x2c0], R2 ;  /* 0x0002c00201007387 */ /* 0x0001e80000100800 */
[----:B0-----:R-:W3:Y:S04]  /*ccf0*/  LDL.LU R2, [R1+0x3b8] ;  /* 0x0003b80001027983 */ /* 0x001ee80000300800 */
[----:B------:R-:W4:Y:S02]  /*cd00*/  LDL.LU R192, [R1+0x2fc] ;  /* 0x0002fc0001c07983 */ /* 0x000f240000300800 */
[----:B----4-:R-:W-:-:S05]  /*cd10*/  IADD3 R192, P3, R192, UR17, RZ ;  /* 0x00000011c0c07c10 */ /* 0x010fca000ff7e0ff */
[----:B------:R0:W-:Y:S04]  /*cd20*/  STL [R1+0x2fc], R192 ;  /* 0x0002fcc001007387 */ /* 0x0001e80000100800 */
[----:B0-----:R-:W4:Y:S01]  /*cd30*/  LDL.LU R192, [R1+0x2c8] ;  /* 0x0002c80001c07983 */ /* 0x001f220000300800 */
[----:B------:R-:W-:Y:S02]  /*cd40*/  IADD3.X R7, R7, UR18, RZ, P5, !PT ;  /* 0x0000001207077c10 */ /* 0x000fe4000affe4ff */
[----:B----4-:R-:W-:Y:S02]  /*cd50*/  IADD3.X R192, R192, UR18, RZ, P4, !PT ;  /* 0x00000012c0c07c10 */ /* 0x010fe4000a7fe4ff */
[----:B--2---:R-:W-:-:S03]  /*cd60*/  IADD3 R5, P4, R5, UR17, RZ ;  /* 0x0000001105057c10 */ /* 0x004fc6000ff9e0ff */
[----:B------:R-:W-:Y:S04]  /*cd70*/  STL [R1+0x2c8], R192 ;  /* 0x0002c8c001007387 */ /* 0x000fe80000100800 */
[----:B------:R0:W-:Y:S04]  /*cd80*/  STL [R1+0x304], R5 ;  /* 0x0003040501007387 */ /* 0x0001e80000100800 */
[----:B0-----:R-:W2:Y:S04]  /*cd90*/  LDL.LU R5, [R1+0x3b4] ;  /* 0x0003b40001057983 */ /* 0x001ea80000300800 */
[----:B------:R0:W-:Y:S04]  /*cda0*/  STL [R1+0x2d0], R7 ;  /* 0x0002d00701007387 */ /* 0x0001e80000100800 */
[----:B0-----:R-:W4:Y:S04]  /*cdb0*/  LDL.LU R7, [R1+0x3b0] ;  /* 0x0003b00001077983 */ /* 0x001f280000300800 */
[----:B------:R-:W3:Y:S01]  /*cdc0*/  LDL.LU R192, [R1+0x30c] ;  /* 0x00030c0001c07983 */ /* 0x000ee20000300800 */
[----:B------:R-:W-:Y:S01]  /*cdd0*/  UIADD3.64 UR8, UR4, 0x1fe, URZ ;  /* 0x000001fe04087897 */ /* 0x000fe2000fffe03f */
[----:B------:R-:W-:-:S08]  /*cde0*/  WARPGROUP.ARRIVE ;  /* 0x00000000000079c5 */ /* 0x000fd00000000000 */
[----:B------:R-:W-:Y:S01]  /*cdf0*/  QGMMA.64x256x32.F32.E5M2.E5M2 R24, gdesc[UR8], R24, gsb0 ;  /* 0x03e00000081879f3 */ /* 0x000fe20008003818 */
[----:B------:R-:W-:Y:S01]  /*ce00*/  IADD3.X R3, R3, UR18, RZ, P0, !PT ;  /* 0x0000001203037c10 */ /* 0x000fe200087fe4ff */
[----:B------:R-:W-:Y:S01]  /*ce10*/  UIADD3.64 UR4, UR4, 0x200, URZ ;  /* 0x0000020004047897 */ /* 0x000fe2000fffe03f */
[----:B--2---:R-:W-:Y:S02]  /*ce20*/  IADD3.X R5, R5, UR18, RZ, P6, !PT ;  /* 0x0000001205057c10 */ /* 0x004fe4000b7fe4ff */
[----:B---3--:R-:W-:-:S05]  /*ce30*/  IADD3 R192, P5, R192, UR17, RZ ;  /* 0x00000011c0c07c10 */ /* 0x008fca000ffbe0ff */
[----:B------:R-:W-:Y:S04]  /*ce40*/  STL [R1+0x30c], R192 ;  /* 0x00030cc001007387 */ /* 0x000fe80000100800 */
[----:B------:R0:W-:Y:S04]  /*ce50*/  STL [R1+0x2d8], R5 ;  /* 0x0002d80501007387 */ /* 0x0001e80000100800 */
[----:B0-----:R-:W2:Y:S01]  /*ce60*/  LDL.LU R5, [R1+0x3ac] ;  /* 0x0003ac0001057983 */ /* 0x001ea20000300800 */
[----:B------:R-:W-:-:S05]  /*ce70*/  IADD3 R2, P6, R2, UR17, RZ ;  /* 0x0000001102027c10 */ /* 0x000fca000ffde0ff */
[----:B------:R0:W-:Y:S04]  /*ce80*/  STL [R1+0x314], R2 ;  /* 0x0003140201007387 */ /* 0x0001e80000100800 */
[----:B0-----:R-:W3:Y:S04]  /*ce90*/  LDL.LU R2, [R1+0x3a8] ;  /* 0x0003a80001027983 */ /* 0x001ee80000300800 */
[----:B------:R0:W-:Y:S04]  /*cea0*/  STL [R1+0x2e0], R3 ;  /* 0x0002e00301007387 */ /* 0x0001e80000100800 */
[----:B0-----:R-:W3:Y:S01]  /*ceb0*/  LDL.LU R3, [R1+0x3a4] ;  /* 0x0003a40001037983 */ /* 0x001ee20000300800 */
[----:B------:R-:W-:-:S02]  /*cec0*/  WARPGROUP.DEPBAR.LE gsb0, 0x0 ;  /* 0x00008000000079c5 */ /* 0x000fc40000010000 */
[----:B------:R-:W-:-:S06]  /*ced0*/  WARPGROUP.ARRIVE ;  /* 0x00000000000079c5 */ /* 0x000fcc0000000000 */
[----:B------:R-:W-:Y:S01]  /*cee0*/  QGMMA.64x256x32.F32.E5M2.E5M2 R24, gdesc[UR4], R24, gsb0 ;  /* 0x03e00000041879f3 */ /* 0x000fe20008003818 */
[----:B----4-:R-:W-:Y:S02]  /*cef0*/  IADD3.X R7, R7, UR18, RZ, P1, !PT ;  /* 0x0000001207077c10 */ /* 0x010fe40008ffe4ff */
[----:B------:R-:W-:Y:S02]  /*cf00*/  IADD3 R193, P1, R193, UR17, RZ ;  /* 0x00000011c1c17c10 */ /* 0x000fe4000ff3e0ff */
[----:B------:R-:W-:Y:S02]  /*cf10*/  IADD3.X R194, R194, UR18, RZ, P2, !PT ;  /* 0x00000012c2c27c10 */ /* 0x000fe400097fe4ff */
[----:B------:R-:W-:Y:S02]  /*cf20*/  IADD3 R195, P2, R195, UR17, RZ ;  /* 0x00000011c3c37c10 */ /* 0x000fe4000ff5e0ff */
[----:B------:R-:W-:Y:S02]  /*cf30*/  IADD3.X R196, R196, UR18, RZ, P3, !PT ;  /* 0x00000012c4c47c10 */ /* 0x000fe40009ffe4ff */
[----:B------:R-:W-:-:S02]  /*cf40*/  IADD3 R197, P3, R197, UR17, RZ ;  /* 0x00000011c5c57c10 */ /* 0x000fc4000ff7e0ff */
[----:B------:R-:W-:Y:S02]  /*cf50*/  IADD3.X R198, R198, UR18, RZ, P4, !PT ;  /* 0x00000012c6c67c10 */ /* 0x000fe4000a7fe4ff */
        /* <DEDUP_REMOVED lines=10> */
[----:B------:R-:W-:-:S02]  /*d000*/  IADD3.X R206, R206, UR18, RZ, P3, !PT ;  /* 0x00000012cece7c10 */ /* 0x000fc40009ffe4ff */
[----:B------:R-:W-:Y:S02]  /*d010*/  IADD3 R210, P3, R210, UR17, RZ ;  /* 0x00000011d2d27c10 */ /* 0x000fe4000ff7e0ff */
[----:B------:R-:W-:Y:S02]  /*d020*/  IADD3 R208, P4, R208, UR17, RZ ;  /* 0x00000011d0d07c10 */ /* 0x000fe4000ff9e0ff */
[----:B------:R-:W-:Y:S02]  /*d030*/  IADD3.X R217, R217, UR18, RZ, P5, !PT ;  /* 0x00000012d9d97c10 */ /* 0x000fe4000affe4ff */
[----:B------:R-:W-:Y:S02]  /*d040*/  IADD3 R219, P5, R219, UR17, RZ ;  /* 0x00000011dbdb7c10 */ /* 0x000fe4000ffbe0ff */
[----:B------:R-:W-:Y:S02]  /*d050*/  IADD3.X R218, R218, UR18, RZ, P6, !PT ;  /* 0x00000012dada7c10 */ /* 0x000fe4000b7fe4ff */
[----:B------:R-:W-:-:S02]  /*d060*/  IADD3.X R216, R216, UR18, RZ, P1, !PT ;  /* 0x00000012d8d87c10 */ /* 0x000fc40008ffe4ff */
[----:B------:R-:W-:Y:S02]  /*d070*/  IADD3.X R211, R211, UR18, RZ, P2, !PT ;  /* 0x00000012d3d37c10 */ /* 0x000fe400097fe4ff */
[----:B------:R-:W-:Y:S02]  /*d080*/  IADD3.X R214, R214, UR18, RZ, P3, !PT ;  /* 0x00000012d6d67c10 */ /* 0x000fe40009ffe4ff */
[----:B------:R-:W-:Y:S02]  /*d090*/  IADD3.X R212, R212, UR18, RZ, P5, !PT ;  /* 0x00000012d4d47c10 */ /* 0x000fe4000affe4ff */
[----:B------:R-:W-:Y:S01]  /*d0a0*/  IADD3.X R209, R209, UR18, RZ, P4, !PT ;  /* 0x00000012d1d17c10 */ /* 0x000fe2000a7fe4ff */
[----:B------:R-:W-:-:S05]  /*d0b0*/  VIADD R220, R220, 0xffffffff ;  /* 0xffffffffdcdc7836 */ /* 0x000fca0000000000 */
[----:B------:R-:W-:Y:S01]  /*d0c0*/  ISETP.NE.U32.AND P6, PT, R220, RZ, PT ;  /* 0x000000ffdc00720c */ /* 0x000fe20003fc5070 */
[----:B------:R-:W-:Y:S01]  /*d0d0*/  VIADD R0, R0, 0xffffffc0 ;  /* 0xffffffc000007836 */ /* 0x000fe20000000000 */
[----:B--2---:R-:W-:-:S05]  /*d0e0*/  IADD3 R5, P0, R5, UR17, RZ ;  /* 0x0000001105057c10 */ /* 0x004fca000ff1e0ff */
[----:B------:R0:W-:Y:S01]  /*d0f0*/  STL [R1+0x31c], R5 ;  /* 0x00031c0501007387 */ /* 0x0001e20000100800 */
[----:B------:R-:W-:-:S03]  /*d100*/  IADD3.X R9, R9, UR18, RZ, P0, !PT ;  /* 0x0000001209097c10 */ /* 0x000fc600087fe4ff */
[----:B0-----:R0:W5:Y:S04]  /*d110*/  LDL.LU R5, [R1+0x3a0] ;  /* 0x0003a00001057983 */ /* 0x0011680000300800 */
[----:B------:R1:W-:Y:S04]  /*d120*/  STL [R1+0x2e8], R7 ;  /* 0x0002e80701007387 */ /* 0x0003e80000100800 */
[----:B------:R-:W-:Y:S04]  /*d130*/  STL [R1+0x324], R193 ;  /* 0x000324c101007387 */ /* 0x000fe80000100800 */
[----:B------:R-:W-:Y:S04]  /*d140*/  STL [R1+0x2f0], R194 ;  /* 0x0002f0c201007387 */ /* 0x000fe80000100800 */
[----:B------:R-:W-:Y:S04]  /*d150*/  STL [R1+0x32c], R195 ;  /* 0x00032cc301007387 */ /* 0x000fe80000100800 */
[----:B------:R-:W-:Y:S01]  /*d160*/  STL [R1+0x2f8], R196 ;  /* 0x0002f8c401007387 */ /* 0x000fe20000100800 */
[----:B------:R-:W-:-:S03]  /*d170*/  IADD3 R10, P0, R10, UR17, RZ ;  /* 0x000000110a0a7c10 */ /* 0x000fc6000ff1e0ff */
[----:B------:R-:W-:Y:S04]  /*d180*/  STL [R1+0x334], R197 ;  /* 0x000334c501007387 */ /* 0x000fe80000100800 */
        /* <DEDUP_REMOVED lines=12> */
[----:B------:R2:W-:Y:S01]  /*d250*/  STL [R1+0x338], R215 ;  /* 0x000338d701007387 */ /* 0x0005e20000100800 */
[----:B------:R-:W-:Y:S01]  /*d260*/  IADD3.X R213, R213, UR18, RZ, P0, !PT ;  /* 0x00000012d5d57c10 */ /* 0x000fe200087fe4ff */
[----:B-1----:R-:W1:Y:S02]  /*d270*/  S2R R7, SR_TID.X ;  /* 0x0000000000077919 */ /* 0x002e640000002100 */
[----:B------:R0:W-:Y:S01]  /*d280*/  STL [R1+0x330], R206 ;  /* 0x000330ce01007387 */ /* 0x0001e20000100800 */
[----:B--2---:R-:W2:Y:S03]  /*d290*/  LDC R215, c[0x0][0x238] ;  /* 0x00008e00ffd77b82 */ /* 0x004ea60000000800 */
[----:B------:R0:W-:Y:S04]  /*d2a0*/  STL [R1+0x36c], R210 ;  /* 0x00036cd201007387 */ /* 0x0001e80000100800 */
        /* <DEDUP_REMOVED lines=9> */
[----:B------:R0:W-:Y:S01]  /*d340*/  STL [R1+0x370], R209 ;  /* 0x000370d101007387 */ /* 0x0001e20000100800 */
[----:B--2---:R-:W-:Y:S01]  /*d350*/  IMAD.SHL.U32 R8, R215, 0x40, RZ ;  /* 0x00000040d7087824 */ /* 0x004fe200078e00ff */
[----:B------:R-:W-:-:S04]  /*d360*/  WARPGROUP.DEPBAR.LE gsb0, 0x0 ;  /* 0x00008000000079c5 */ /* 0x000fc80000010000 */
[C---:B---3--:R-:W-:Y:S02]  /*d370*/  IADD3 R3, P0, R8.reuse, R3, RZ ;  /* 0x0000000308037210 */ /* 0x048fe40007f1e0ff */
[----:B-1----:R-:W-:Y:S02]  /*d380*/  LOP3.LUT R7, R7, 0x3f, RZ, 0xc0, !PT ;  /* 0x0000003f07077812 */ /* 0x002fe400078ec0ff */
[----:B------:R-:W-:Y:S01]  /*d390*/  LEA.HI.X.SX32 R2, R8, R2, 0x1, P0 ;  /* 0x0000000208027211 */ /* 0x000fe200000f0eff */
[----:B0-----:R-:W-:Y:S08]  /*d3a0*/  @P6 BRA `(.L_x_2) ;  /* 0xffffff94005c6947 */ /* 0x001ff0000383ffff */
.L_x_1:
[----:B------:R2:W-:Y:S01]  /*d3b0*/  STL [R1+0x3b0], R149 ;  /* 0x0003b09501007387 */ /* 0x0005e20000100800 */
[----:B------:R-:W-:Y:S01]  /*d3c0*/  F2FP.SATFINITE.E5M2.F32.PACK_AB_MERGE_C R27, R27, R26, RZ ;  /* 0x0000001a1b1b723e */ /* 0x000fe200048060ff */
[----:B------:R-:W-:Y:S01]  /*d3d0*/  ULDC.64 UR6, c[0x0][0x228] ;  /* 0x00008a0000067ab9 */ /* 0x000fe20000000a00 */
[----:B------:R-:W-:Y:S01]  /*d3e0*/  ULDC UR4, c[0x0][0x22c] ;  /* 0x00008b0000047ab9 */ /* 0x000fe20000000800 */
[----:B------:R-:W3:Y:S01]  /*d3f0*/  LDL.LU R4, [R1+0x4] ;  /* 0x0000040001047983 */ /* 0x000ee20000300800 */
[----:B------:R-:W-:-:S03]  /*d400*/  ULDC UR5, c[0x0][0x22c] ;  /* 0x00008b0000057ab9 */ /* 0x000fc60000000800 */
[----:B--2---:R-:W3:Y:S04]  /*d410*/  LDL.LU R149, [R1] ;  /* 0x0000000001957983 */ /* 0x004ee80000300800 */
[----:B------:R2:W-:Y:S04]  /*d420*/  STL [R1+0x3ac], R148 ;  /* 0x0003ac9401007387 */ /* 0x0005e80000100800 */
[----:B--2---:R-:W2:Y:S04]  /*d430*/  LDL.LU R148, [R1+0x8] ;  /* 0x0000080001947983 */ /* 0x004ea80000300800 */
[----:B------:R-:W2:Y:S04]  /*d440*/  LDL.LU R2, [R1+0xc] ;  /* 0x00000c0001027983 */ /* 0x000ea80000300800 */
[----:B------:R4:W-:Y:S04]  /*d450*/  STL [R1+0x3a8], R151 ;  /* 0x0003a89701007387 */ /* 0x0009e80000100800 */
[----:B----4-:R-:W4:Y:S04]  /*d460*/  LDL.LU R151, [R1+0x10] ;  /* 0x0000100001977983 */ /* 0x010f280000300800 */
[----:B-1----:R-:W4:Y:S04]  /*d470*/  LDL.LU R0, [R1+0x14] ;  /* 0x0000140001007983 */ /* 0x002f280000300800 */
[----:B------:R1:W-:Y:S04]  /*d480*/  STL [R1+0x3a4], R150 ;  /* 0x0003a49601007387 */ /* 0x0003e80000100800 */
[----:B-1----:R-:W4:Y:S04]  /*d490*/  LDL.LU R150, [R1+0x18] ;  /* 0x0000180001967983 */ /* 0x002f280000300800 */
[----:B------:R-:W4:Y:S04]  /*d4a0*/  LDL.LU R3, [R1+0x1c] ;  /* 0x00001c0001037983 */ /* 0x000f280000300800 */
[----:B-----5:R1:W-:Y:S04]  /*d4b0*/  STL [R1+0x3a0], R5 ;  /* 0x0003a00501007387 */ /* 0x0203e80000100800 */
[----:B-1----:R-:W4:Y:S04]  /*d4c0*/  LDL.LU R5, [R1+0x20] ;  /* 0x0000200001057983 */ /* 0x002f280000300800 */
        /* <DEDUP_REMOVED lines=28> */
[----:B0-----:R-:W4:Y:S04]  /*d690*/  LDL.LU R21, [R1+0x94] ;  /* 0x0000940001157983 */ /* 0x001f280000300800 */
        /* <DEDUP_REMOVED lines=89> */
[----:B------:R-:W4:Y:S01]  /*dc30*/  LDL.LU R192, [R1+0x1fc] ;  /* 0x0001fc0001c07983 */ /* 0x000f220000300800 */
[----:B---3--:R-:W-:-:S02]  /*dc40*/  F2FP.SATFINITE.E5M2.F32.PACK_AB_MERGE_C R4, R4, R149, RZ ;  /* 0x000000950404723e */ /* 0x008fc400048060ff */
[----:B--2---:R-:W-:Y:S01]  /*dc50*/  F2FP.SATFINITE.E5M2.F32.PACK_AB_MERGE_C R2, R2, R148, RZ ;  /* 0x000000940202723e */ /* 0x004fe200048060ff */
[----:B------:R-:W2:Y:S01]  /*dc60*/  LDL.LU R149, [R1+0x3b0] ;  /* 0x0003b00001957983 */ /* 0x000ea20000300800 */
[----:B----4-:R-:W-:Y:S02]  /*dc70*/  F2FP.SATFINITE.E5M2.F32.PACK_AB_MERGE_C R0, R0, R151, RZ ;  /* 0x000000970000723e */ /* 0x010fe400048060ff */
[----:B------:R-:W-:Y:S01]  /*dc80*/  F2FP.SATFINITE.E5M2.F32.PACK_AB_MERGE_C R3, R3, R150, RZ ;  /* 0x000000960303723e */ /* 0x000fe200048060ff */
[----:B------:R-:W2:Y:S01]  /*dc90*/  LDL.LU R148, [R1+0x3ac] ;  /* 0x0003ac0001947983 */ /* 0x000ea20000300800 */
[----:B------:R-:W-:-:S03]  /*dca0*/  F2FP.SATFINITE.E5M2.F32.PACK_AB_MERGE_C R6, R6, R5, RZ ;  /* 0x000000050606723e */ /* 0x000fc600048060ff */
[----:B------:R-:W3:Y:S04]  /*dcb0*/  LDL.LU R151, [R1+0x3a8] ;  /* 0x0003a80001977983 */ /* 0x000ee80000300800 */
[----:B------:R-:W3:Y:S04]  /*dcc0*/  LDL.LU R150, [R1+0x3a4] ;  /* 0x0003a40001967983 */ /* 0x000ee80000300800 */
[----:B------:R-:W4:Y:S01]  /*dcd0*/  LDL.LU R5, [R1+0x3a0] ;  /* 0x0003a00001057983 */ /* 0x000f220000300800 */
[----:B------:R-:W-:Y:S02]  /*dce0*/  F2FP.SATFINITE.E5M2.F32.PACK_AB_MERGE_C R69, R69, R68, RZ ;  /* 0x000000444545723e */ /* 0x000fe400048060ff */
[----:B------:R-:W-:-:S02]  /*dcf0*/  F2FP.SATFINITE.E5M2.F32.PACK_AB_MERGE_C R29, R29, R28, RZ ;  /* 0x0000001c1d1d723e */ /* 0x000fc400048060ff */
[----:B------:R-:W-:Y:S02]  /*dd00*/  F2FP.SATFINITE.E5M2.F32.PACK_AB_MERGE_C R30, R31, R30, RZ ;  /* 0x0000001e1f1e723e */ /* 0x000fe400048060ff */
[----:B------:R-:W-:Y:S02]  /*dd10*/  F2FP.SATFINITE.E5M2.F32.PACK_AB_MERGE_C R7, R7, R222, RZ ;  /* 0x000000de0707723e */ /* 0x000fe400048060ff */
[----:B------:R-:W-:Y:S02]  /*dd20*/  F2FP.SATFINITE.E5M2.F32.PACK_AB_MERGE_C R8, R8, R224, RZ ;  /* 0x000000e00808723e */ /* 0x000fe400048060ff */
[----:B------:R-:W-:Y:S02]  /*dd30*/  F2FP.SATFINITE.E5M2.F32.PACK_AB_MERGE_C R9, R9, R226, RZ ;  /* 0x000000e20909723e */ /* 0x000fe400048060ff */
        /* <DEDUP_REMOVED lines=108> */
[----:B------:R-:W2:Y:S01]  /*e400*/  LDL.LU R197, [R1+0x39c] ;  /* 0x00039c0001c57983 */ /* 0x000ea20000300800 */
[----:B------:R-:W-:Y:S02]  /*e410*/  F2FP.SATFINITE.E5M2.F32.PACK_AB_MERGE_C R191, R191, R196, RZ ;  /* 0x000000c4bfbf723e */ /* 0x000fe400048060ff */
[----:B------:R-:W-:-:S02]  /*e420*/  F2FP.SATFINITE.E5M2.F32.PACK_AB_MERGE_C R193, R193, R195, RZ ;  /* 0x000000c3c1c1723e */ /* 0x000fc400048060ff */
[----:B------:R-:W3:Y:S01]  /*e430*/  LDL.LU R195, [R1+0x398] ;  /* 0x0003980001c37983 */ /* 0x000ee20000300800 */
[----:B------:R-:W0:Y:S01]  /*e440*/  S2R R196, SR_TID.X ;  /* 0x0000000000c47919 */ /* 0x000e220000002100 */
[----:B------:R-:W-:Y:S02]  /*e450*/  F2FP.SATFINITE.E5M2.F32.PACK_AB_MERGE_C R192, R192, R194, RZ ;  /* 0x000000c2c0c0723e */ /* 0x000fe400048060ff */
[----:B------:R-:W-:Y:S02]  /*e460*/  F2FP.SATFINITE.E5M2.F32.PACK_AB_MERGE_C R194, R25, R24, RZ ;  /* 0x0000001819c2723e */ /* 0x000fe400048060ff */
[----:B------:R-:W-:Y:S01]  /*e470*/  PRMT R27, R27, 0x5410, R30 ;  /* 0x000054101b1b7816 */ /* 0x000fe2000000001e */
[----:B----4-:R-:W-:Y:S02]  /*e480*/  VIADD R26, R5, 0x1 ;  /* 0x00000001051a7836 */ /* 0x010fe40000000000 */
[C---:B0-----:R-:W-:Y:S02]  /*e490*/  IMAD.SHL.U32 R24, R196.reuse, 0x10, RZ ;  /* 0x00000010c4187824 */ /* 0x041fe400078e00ff */
[----:B------:R-:W-:-:S03]  /*e4a0*/  IMAD.SHL.U32 R25, R196, 0x80, RZ ;  /* 0x00000080c4197824 */ /* 0x000fc600078e00ff */
[----:B------:R-:W-:Y:S02]  /*e4b0*/  LOP3.LUT R24, R24, 0xf0, RZ, 0xc0, !PT ;  /* 0x000000f018187812 */ /* 0x000fe400078ec0ff */
[----:B------:R-:W-:-:S04]  /*e4c0*/  LOP3.LUT R25, R25, 0x800, RZ, 0xc0, !PT ;  /* 0x0000080019197812 */ /* 0x000fc800078ec0ff */
[----:B------:R-:W-:Y:S01]  /*e4d0*/  IADD3 R25, R25, UR12, R24 ;  /* 0x0000000c19197c10 */ /* 0x000fe2000fffe018 */
[----:B------:R-:W-:Y:S01]  /*e4e0*/  VIADD R24, R5, 0x2 ;  /* 0x0000000205187836 */ /* 0x000fe20000000000 */
[----:B------:R-:W-:Y:S01]  /*e4f0*/  LOP3.LUT R28, R196, 0xff, RZ, 0xc0, !PT ;  /* 0x000000ffc41c7812 */ /* 0x000fe200078ec0ff */
[----:B------:R-:W-:Y:S01]  /*e500*/  BAR.SYNC.DEFER_BLOCKING 0x0 ;  /* 0x0000000000007b1d */ /* 0x000fe20000010000 */
[----:B--2---:R-:W-:-:S05]  /*e510*/  LOP3.LUT R68, R197, 0x700, RZ, 0xc0, !PT ;  /* 0x00000700c5447812 */ /* 0x004fca00078ec0ff */
[----:B------:R-:W-:Y:S01]  /*e520*/  IMAD.IADD R68, R68, 0x1, R25 ;  /* 0x0000000144447824 */ /* 0x000fe200078e0219 */
[----:B---3--:R-:W-:Y:S01]  /*e530*/  ISETP.GE.AND P0, PT, R195, UR6, PT ;  /* 0x00000006c3007c0c */ /* 0x008fe2000bf06270 */
[----:B------:R-:W-:-:S03]  /*e540*/  ULDC UR6, c[0x0][0x248] ;  /* 0x0000920000067ab9 */ /* 0x000fc60000000800 */
[----:B------:R-:W-:Y:S01]  /*e550*/  ISETP.LT.AND P6, PT, R26, UR4, !P0 ;  /* 0x000000041a007c0c */ /* 0x000fe2000c7c1270 */
[C---:B------:R-:W-:Y:S01]  /*e560*/  VIADD R26, R5.reuse, 0x3 ;  /* 0x00000003051a7836 */ /* 0x040fe20000000000 */
[----:B------:R-:W-:Y:S01]  /*e570*/  ISETP.LT.AND P4, PT, R24, UR5, !P0 ;  /* 0x0000000518007c0c */ /* 0x000fe2000c781270 */
[----:B------:R-:W-:Y:S01]  /*e580*/  VIADD R24, R5, 0x4 ;  /* 0x0000000405187836 */ /* 0x000fe20000000000 */
[----:B------:R-:W-:Y:S01]  /*e590*/  ULDC UR4, c[0x0][0x22c] ;  /* 0x00008b0000047ab9 */ /* 0x000fe20000000800 */
[----:B------:R-:W-:Y:S01]  /*e5a0*/  ULDC UR5, c[0x0][0x22c] ;  /* 0x00008b0000057ab9 */ /* 0x000fe20000000800 */
[----:B------:R-:W-:Y:S01]  /*e5b0*/  ISETP.LT.AND P5, PT, R26, UR4, !P0 ;  /* 0x000000041a007c0c */ /* 0x000fe2000c7a1270 */
[----:B------:R-:W-:Y:S01]  /*e5c0*/  ULDC UR4, c[0x0][0x244] ;  /* 0x0000910000047ab9 */ /* 0x000fe20000000800 */
[----:B------:R-:W-:Y:S02]  /*e5d0*/  ISETP.LT.AND P3, PT, R24, UR5, !P0 ;  /* 0x0000000518007c0c */ /* 0x000fe4000c761270 */
[----:B------:R-:W-:-:S02]  /*e5e0*/  PRMT R24, R4, 0x5410, R0 ;  /* 0x0000541004187816 */ /* 0x000fc40000000000 */
[----:B------:R-:W-:Y:S02]  /*e5f0*/  PRMT R25, R2, 0x5410, R3 ;  /* 0x0000541002197816 */ /* 0x000fe40000000003 */
[----:B------:R-:W-:-:S05]  /*e600*/  PRMT R26, R194, 0x5410, R29 ;  /* 0x00005410c21a7816 */ /* 0x000fca000000001d */
[----:B------:R0:W-:Y:S01]  /*e610*/  STSM.16.M88.4 [R68], R24 ;  /* 0x0000001844007844 */ /* 0x0001e20000000200 */
[----:B------:R-:W-:Y:S01]  /*e620*/  LEA R0, R28, UR12, 0x4 ;  /* 0x0000000c1c007c11 */ /* 0x000fe2000f8e20ff */
[----:B------:R-:W-:Y:S06]  /*e630*/  BAR.SYNC.DEFER_BLOCKING 0x0 ;  /* 0x0000000000007b1d */ /* 0x000fec0000010000 */
[----:B------:R-:W1:Y:S01]  /*e640*/  LDS.128 R28, [R0] ;  /* 0x00000000001c7984 */ /* 0x000e620000000c00 */
[----:B0-----:R-:W-:Y:S02]  /*e650*/  PRMT R24, R6, 0x5410, R8 ;  /* 0x0000541006187816 */ /* 0x001fe40000000008 */
[----:B------:R-:W-:-:S02]  /*e660*/  PRMT R25, R7, 0x5410, R9 ;  /* 0x0000541007197816 */ /* 0x000fc40000000009 */
[----:B------:R-:W-:Y:S02]  /*e670*/  PRMT R26, R32, 0x5410, R37 ;  /* 0x00005410201a7816 */ /* 0x000fe40000000025 */
[----:B------:R-:W-:Y:S01]  /*e680*/  PRMT R27, R34, 0x5410, R39 ;  /* 0x00005410221b7816 */ /* 0x000fe20000000027 */
[----:B------:R-:W-:Y:S06]  /*e690*/  BAR.SYNC.DEFER_BLOCKING 0x0 ;  /* 0x0000000000007b1d */ /* 0x000fec0000010000 */
[----:B------:R0:W-:Y:S02]  /*e6a0*/  STSM.16.M88.4 [R68], R24 ;  /* 0x0000001844007844 */ /* 0x0001e40000000200 */
[----:B0-----:R-:W-:-:S02]  /*e6b0*/  PRMT R24, R10, 0x5410, R13 ;  /* 0x000054100a187816 */ /* 0x001fc4000000000d */
[----:B------:R-:W-:Y:S01]  /*e6c0*/  PRMT R25, R11, 0x5410, R12 ;  /* 0x000054100b197816 */ /* 0x000fe2000000000c */
[----:B------:R-:W-:Y:S01]  /*e6d0*/  BAR.SYNC.DEFER_BLOCKING 0x0 ;  /* 0x0000000000007b1d */ /* 0x000fe20000010000 */
[----:B------:R-:W-:Y:S02]  /*e6e0*/  PRMT R26, R40, 0x5410, R45 ;  /* 0x00005410281a7816 */ /* 0x000fe4000000002d */
[----:B------:R-:W-:-:S03]  /*e6f0*/  PRMT R27, R42, 0x5410, R47 ;  /* 0x000054102a1b7816 */ /* 0x000fc6000000002f */
[----:B------:R-:W0:Y:S02]  /*e700*/  LDS.128 R8, [R0] ;  /* 0x0000000000087984 */ /* 0x000e240000000c00 */
[----:B------:R-:W-:Y:S06]  /*e710*/  BAR.SYNC.DEFER_BLOCKING 0x0 ;  /* 0x0000000000007b1d */ /* 0x000fec0000010000 */
[----:B------:R2:W-:Y:S02]  /*e720*/  STSM.16.M88.4 [R68], R24 ;  /* 0x0000001844007844 */ /* 0x0005e40000000200 */
[----:B--2---:R-:W-:-:S02]  /*e730*/  PRMT R24, R14, 0x5410, R17 ;  /* 0x000054100e187816 */ /* 0x004fc40000000011 */
[----:B------:R-:W-:Y:S01]  /*e740*/  PRMT R25, R15, 0x5410, R16 ;  /* 0x000054100f197816 */ /* 0x000fe20000000010 */
[----:B------:R-:W-:Y:S01]  /*e750*/  BAR.SYNC.DEFER_BLOCKING 0x0 ;  /* 0x0000000000007b1d */ /* 0x000fe20000010000 */
[----:B------:R-:W-:Y:S02]  /*e760*/  PRMT R26, R48, 0x5410, R53 ;  /* 0x00005410301a7816 */ /* 0x000fe40000000035 */
[----:B------:R-:W-:-:S03]  /*e770*/  PRMT R27, R50, 0x5410, R55 ;  /* 0x00005410321b7816 */ /* 0x000fc60000000037 */
[----:B------:R-:W2:Y:S02]  /*e780*/  LDS.128 R12, [R0] ;  /* 0x00000000000c7984 */ /* 0x000ea40000000c00 */
[----:B------:R-:W-:Y:S06]  /*e790*/  BAR.SYNC.DEFER_BLOCKING 0x0 ;  /* 0x0000000000007b1d */ /* 0x000fec0000010000 */
[----:B------:R3:W-:Y:S02]  /*e7a0*/  STSM.16.M88.4 [R68], R24 ;  /* 0x0000001844007844 */ /* 0x0007e40000000200 */
[----:B---3--:R-:W-:-:S02]  /*e7b0*/  PRMT R24, R18, 0x5410, R21 ;  /* 0x0000541012187816 */ /* 0x008fc40000000015 */
[----:B------:R-:W-:Y:S01]  /*e7c0*/  PRMT R25, R19, 0x5410, R20 ;  /* 0x0000541013197816 */ /* 0x000fe20000000014 */
[----:B------:R-:W-:Y:S01]  /*e7d0*/  BAR.SYNC.DEFER_BLOCKING 0x0 ;  /* 0x0000000000007b1d */ /* 0x000fe20000010000 */
[----:B------:R-:W-:Y:S02]  /*e7e0*/  PRMT R26, R56, 0x5410, R61 ;  /* 0x00005410381a7816 */ /* 0x000fe4000000003d */
[----:B------:R-:W-:-:S03]  /*e7f0*/  PRMT R27, R58, 0x5410, R63 ;  /* 0x000054103a1b7816 */ /* 0x000fc6000000003f */
[----:B------:R-:W3:Y:S02]  /*e800*/  LDS.128 R16, [R0] ;  /* 0x0000000000107984 */ /* 0x000ee40000000c00 */
[----:B------:R-:W-:Y:S06]  /*e810*/  BAR.SYNC.DEFER_BLOCKING 0x0 ;  /* 0x0000000000007b1d */ /* 0x000fec0000010000 */
[----:B------:R4:W-:Y:S02]  /*e820*/  STSM.16.M88.4 [R68], R24 ;  /* 0x0000001844007844 */ /* 0x0009e40000000200 */
[----:B----4-:R-:W-:-:S02]  /*e830*/  PRMT R24, R22, 0x5410, R153 ;  /* 0x0000541016187816 */ /* 0x010fc40000000099 */
[----:B------:R-:W-:Y:S01]  /*e840*/  PRMT R25, R23, 0x5410, R152 ;  /* 0x0000541017197816 */ /* 0x000fe20000000098 */
[----:B------:R-:W-:Y:S01]  /*e850*/  BAR.SYNC.DEFER_BLOCKING 0x0 ;  /* 0x0000000000007b1d */ /* 0x000fe20000010000 */
[----:B------:R-:W-:Y:S02]  /*e860*/  PRMT R26, R64, 0x5410, R69 ;  /* 0x00005410401a7816 */ /* 0x000fe40000000045 */
[----:B------:R-:W-:-:S03]  /*e870*/  PRMT R27, R66, 0x5410, R71 ;  /* 0x00005410421b7816 */ /* 0x000fc60000000047 */
[----:B------:R-:W4:Y:S02]  /*e880*/  LDS.128 R20, [R0] ;  /* 0x0000000000147984 */ /* 0x000f240000000c00 */
[----:B------:R-:W-:Y:S06]  /*e890*/  BAR.SYNC.DEFER_BLOCKING 0x0 ;  /* 0x0000000000007b1d */ /* 0x000fec0000010000 */
[----:B------:R1:W-:Y:S02]  /*e8a0*/  STSM.16.M88.4 [R68], R24 ;  /* 0x0000001844007844 */ /* 0x0003e40000000200 */
[----:B------:R-:W-:Y:S06]  /*e8b0*/  BAR.SYNC.DEFER_BLOCKING 0x0 ;  /* 0x0000000000007b1d */ /* 0x000fec0000010000 */
[----:B------:R-:W4:Y:S01]  /*e8c0*/  LDS.128 R32, [R0] ;  /* 0x0000000000207984 */ /* 0x000f220000000c00 */
[----:B-1----:R-:W-:-:S02]  /*e8d0*/  PRMT R24, R154, 0x5410, R157 ;  /* 0x000054109a187816 */ /* 0x002fc4000000009d */
[----:B------:R-:W-:Y:S02]  /*e8e0*/  PRMT R25, R155, 0x5410, R156 ;  /* 0x000054109b197816 */ /* 0x000fe4000000009c */
[----:B------:R-:W-:Y:S02]  /*e8f0*/  PRMT R26, R72, 0x5410, R77 ;  /* 0x00005410481a7816 */ /* 0x000fe4000000004d */
[----:B------:R-:W-:Y:S01]  /*e900*/  PRMT R27, R74, 0x5410, R79 ;  /* 0x000054104a1b7816 */ /* 0x000fe2000000004f */
        /* <DEDUP_REMOVED lines=25> */
[----:B------:R-:W-:Y:S02]  /*eaa0*/  STSM.16.M88.4 [R68], R24 ;  /* 0x0000001844007844 */ /* 0x000fe40000000200 */
[----:B------:R-:W-:Y:S01]  /*eab0*/  BAR.SYNC.DEFER_BLOCKING 0x0 ;  /* 0x0000000000007b1d */ /* 0x000fe20000010000 */
[----:B------:R-:W-:-:S02]  /*eac0*/  PRMT R52, R170, 0x5410, R173 ;  /* 0x00005410aa347816 */ /* 0x000fc400000000ad */
[----:B------:R-:W-:-:S03]  /*ead0*/  PRMT R53, R171, 0x5410, R172 ;  /* 0x00005410ab357816 */ /* 0x000fc600000000ac */
[----:B------:R-:W1:Y:S01]  /*eae0*/  LDS.128 R48, [R0] ;  /* 0x0000000000307984 */ /* 0x000e620000000c00 */
        /* <DEDUP_REMOVED lines=27> */
[----:B------:R0:W-:Y:S02]  /*eca0*/  STSM.16.M88.4 [R68], R64 ;  /* 0x0000004044007844 */ /* 0x0001e40000000200 */
[----:B------:R-:W-:Y:S06]  /*ecb0*/  BAR.SYNC.DEFER_BLOCKING 0x0 ;  /* 0x0000000000007b1d */ /* 0x000fec0000010000 */
[----:B------:R-:W1:Y:S01]  /*ecc0*/  LDS.128 R60, [R0] ;  /* 0x00000000003c7984 */ /* 0x000e620000000c00 */
[----:B0-----:R-:W-:-:S02]  /*ecd0*/  PRMT R64, R186, 0x5410, R189 ;  /* 0x00005410ba407816 */ /* 0x001fc400000000bd */
[----:B------:R-:W-:Y:S02]  /*ece0*/  PRMT R65, R187, 0x5410, R188 ;  /* 0x00005410bb417816 */ /* 0x000fe400000000bc */
[----:B------:R-:W-:Y:S02]  /*ecf0*/  PRMT R66, R136, 0x5410, R141 ;  /* 0x0000541088427816 */ /* 0x000fe4000000008d */
[----:B------:R-:W-:Y:S01]  /*ed00*/  PRMT R67, R138, 0x5410, R143 ;  /* 0x000054108a437816 */ /* 0x000fe2000000008f */
[----:B------:R-:W-:Y:S06]  /*ed10*/  BAR.SYNC.DEFER_BLOCKING 0x0 ;  /* 0x0000000000007b1d */ /* 0x000fec0000010000 */
[----:B------:R-:W-:Y:S02]  /*ed20*/  STSM.16.M88.4 [R68], R64 ;  /* 0x0000004044007844 */ /* 0x000fe40000000200 */
[----:B------:R-:W-:Y:S01]  /*ed30*/  BAR.SYNC.DEFER_BLOCKING 0x0 ;  /* 0x0000000000007b1d */ /* 0x000fe20000010000 */
[----:B------:R-:W-:-:S02]  /*ed40*/  F2FP.SATFINITE.E5M2.F32.PACK_AB_MERGE_C R144, R145, R144, RZ ;  /* 0x000000909190723e */ /* 0x000fc400048060ff */
[----:B------:R-:W-:Y:S02]  /*ed50*/  F2FP.SATFINITE.E5M2.F32.PACK_AB_MERGE_C R146, R147, R146, RZ ;  /* 0x000000929392723e */ /* 0x000fe400048060ff */
[----:B------:R-:W-:Y:S02]  /*ed60*/  F2FP.SATFINITE.E5M2.F32.PACK_AB_MERGE_C R149, R149, R148, RZ ;  /* 0x000000949595723e */ /* 0x000fe400048060ff */
[----:B------:R-:W-:Y:S01]  /*ed70*/  F2FP.SATFINITE.E5M2.F32.PACK_AB_MERGE_C R151, R151, R150, RZ ;  /* 0x000000969797723e */ /* 0x000fe200048060ff */
[----:B------:R-:W0:Y:S01]  /*ed80*/  LDS.128 R64, [R0] ;  /* 0x0000000000407984 */ /* 0x000e220000000c00 */
[----:B------:R-:W-:Y:S02]  /*ed90*/  PRMT R76, R190, 0x5410, R193 ;  /* 0x00005410be4c7816 */ /* 0x000fe400000000c1 */
[----:B------:R-:W-:Y:S02]  /*eda0*/  PRMT R77, R191, 0x5410, R192 ;  /* 0x00005410bf4d7816 */ /* 0x000fe400000000c0 */
[----:B------:R-:W-:-:S02]  /*edb0*/  PRMT R78, R144, 0x5410, R149 ;  /* 0x00005410904e7816 */ /* 0x000fc40000000095 */
[----:B------:R-:W-:Y:S01]  /*edc0*/  PRMT R79, R146, 0x5410, R151 ;  /* 0x00005410924f7816 */ /* 0x000fe20000000097 */
[----:B------:R-:W-:Y:S01]  /*edd0*/  BAR.SYNC.DEFER_BLOCKING 0x0 ;  /* 0x0000000000007b1d */ /* 0x000fe20000010000 */
[----:B------:R-:W-:-:S05]  /*ede0*/  IMAD R2, R195, UR4, RZ ;  /* 0x00000004c3027c24 */ /* 0x000fca000f8e02ff */
[----:B------:R-:W-:Y:S02]  /*edf0*/  ULDC.64 UR4, c[0x0][0x220] ;  /* 0x0000880000047ab9 */ /* 0x000fe40000000a00 */
[C---:B------:R-:W-:Y:S01]  /*ee00*/  IADD3 R3, P2, R2.reuse, UR4, RZ ;  /* 0x0000000402037c10 */ /* 0x040fe2000ff5e0ff */
[----:B------:R-:W-:Y:S01]  /*ee10*/  ULDC UR4, c[0x0][0x248] ;  /* 0x0000920000047ab9 */ /* 0x000fe20000000800 */
[C---:B------:R-:W-:Y:S01]  /*ee20*/  ISETP.LT.AND P1, PT, R5.reuse, UR7, !P0 ;  /* 0x0000000705007c0c */ /* 0x040fe2000c721270 */
[----:B------:R-:W-:Y:S01]  /*ee30*/  IMAD R69, R5, UR4, RZ ;  /* 0x0000000405457c24 */ /* 0x000fe2000f8e02ff */
[----:B------:R-:W-:Y:S01]  /*ee40*/  STSM.16.M88.4 [R68], R76 ;  /* 0x0000004c44007844 */ /* 0x000fe20000000200 */
[----:B------:R-:W-:Y:S01]  /*ee50*/  LEA.HI.X.SX32 R2, R2, UR5, 0x1, P2 ;  /* 0x0000000502027c11 */ /* 0x000fe200090f0eff */
[----:B------:R-:W-:Y:S02]  /*ee60*/  ULDC UR4, c[0x0][0x248] ;  /* 0x0000920000047ab9 */ /* 0x000fe40000000800 */
[----:B------:R-:W-:Y:S01]  /*ee70*/  IADD3 R6, P2, R69, R3, RZ ;  /* 0x0000000345067210 */ /* 0x000fe20007f5e0ff */
[----:B------:R-:W-:Y:S01]  /*ee80*/  VIADD R4, R5, 0x5 ;  /* 0x0000000505047836 */ /* 0x000fe20000000000 */
[C---:B------:R-:W-:Y:S01]  /*ee90*/  PRMT R73, R28.reuse, 0x7770, RZ ;  /* 0x000077701c497816 */ /* 0x040fe200000000ff */
[----:B------:R-:W-:Y:S01]  /*eea0*/  ULDC UR5, c[0x0][0x22c] ;  /* 0x00008b0000057ab9 */ /* 0x000fe20000000800 */
[C---:B------:R-:W-:Y:S01]  /*eeb0*/  LEA.HI.X.SX32 R7, R69.reuse, R2, 0x1, P2 ;  /* 0x0000000245077211 */ /* 0x040fe200010f0eff */
[----:B------:R-:W-:Y:S01]  /*eec0*/  BAR.SYNC.DEFER_BLOCKING 0x0 ;  /* 0x0000000000007b1d */ /* 0x000fe20000010000 */
[----:B------:R-:W-:Y:S01]  /*eed0*/  VIADD R69, R69, UR4 ;  /* 0x0000000445457c36 */ /* 0x000fe20008000000 */
[----:B------:R-:W-:-:S04]  /*eee0*/  PRMT R75, R28, 0x7771, RZ ;  /* 0x000077711c4b7816 */ /* 0x000fc800000000ff */
[----:B------:R-:W-:Y:S01]  /*eef0*/  ULDC UR4, c[0x0][0x22c] ;  /* 0x00008b0000047ab9 */ /* 0x000fe20000000800 */
[----:B------:R-:W-:Y:S01]  /*ef00*/  ULDC UR7, c[0x0][0x22c] ;  /* 0x00008b0000077ab9 */ /* 0x000fe20000000800 */
[----:B------:R-:W-:Y:S01]  /*ef10*/  ISETP.LT.AND P2, PT, R4, UR4, !P0 ;  /* 0x0000000404007c0c */ /* 0x000fe2000c741270 */
[----:B------:R-:W-:Y:S01]  /*ef20*/  ULDC UR4, c[0x0][0x248] ;  /* 0x0000920000047ab9 */ /* 0x000fe20000000800 */
[----:B------:R-:W-:Y:S01]  /*ef30*/  VIADD R4, R5, 0x6 ;  /* 0x0000000605047836 */ /* 0x000fe20000000000 */
[----:B------:R2:W-:Y:S01]  /*ef40*/  @P1 STG.E.U8 desc[UR14][R6.64], R73 ;  /* 0x0000004906001986 */ /* 0x0005e2000c10110e */
[----:B------:R-:W-:-:S04]  /*ef50*/  IADD3 R70, P1, R69, R3, RZ ;  /* 0x0000000345467210 */ /* 0x000fc80007f3e0ff */
[C---:B------:R-:W-:Y:S01]  /*ef60*/  LEA.HI.X.SX32 R71, R69.reuse, R2, 0x1, P1 ;  /* 0x0000000245477211 */ /* 0x040fe200008f0eff */
[----:B------:R-:W-:Y:S01]  /*ef70*/  VIADD R69, R69, UR4 ;  /* 0x0000000445457c36 */ /* 0x000fe20008000000 */
[----:B------:R-:W-:-:S03]  /*ef80*/  ULDC UR4, c[0x0][0x248] ;  /* 0x0000920000047ab9 */ /* 0x000fc60000000800 */
[----:B------:R3:W-:Y:S01]  /*ef90*/  @P6 STG.E.U8 desc[UR14][R70.64], R75 ;  /* 0x0000004b46006986 */ /* 0x0007e2000c10110e */
[C---:B------:R-:W-:Y:S01]  /*efa0*/  VIADD R72, R69.reuse, UR4 ;  /* 0x0000000445487c36 */ /* 0x040fe20008000000 */
[CC--:B--2---:R-:W-:Y:S01]  /*efb0*/  IADD3 R6, P6, R69.reuse, R3.reuse, RZ ;  /* 0x0000000345067210 */ /* 0x0c4fe20007fde0ff */
[----:B------:R-:W-:Y:S01]  /*efc0*/  ULDC UR4, c[0x0][0x22c] ;  /* 0x00008b0000047ab9 */ /* 0x000fe20000000800 */
[----:B------:R-:W-:Y:S01]  /*efd0*/  ISETP.LT.AND P1, PT, R4, UR5, !P0 ;  /* 0x0000000504007c0c */ /* 0x000fe2000c721270 */
[----:B------:R-:W-:Y:S01]  /*efe0*/  ULDC UR5, c[0x0][0x248] ;  /* 0x0000920000057ab9 */ /* 0x000fe20000000800 */
[-C--:B------:R-:W-:Y:S01]  /*eff0*/  LEA.HI.X.SX32 R7, R69, R2.reuse, 0x1, P6 ;  /* 0x0000000245077211 */ /* 0x080fe200030f0eff */
[C---:B------:R-:W-:Y:S01]  /*f000*/  VIADD R73, R72.reuse, UR5 ;  /* 0x0000000548497c36 */ /* 0x040fe20008000000 */
[C---:B------:R-:W-:Y:S01]  /*f010*/  IADD3 R68, P6, R72.reuse, R3, RZ ;  /* 0x0000000348447210 */ /* 0x040fe20007fde0ff */
[----:B------:R-:W-:Y:S01]  /*f020*/  VIADD R4, R5, 0x7 ;  /* 0x0000000705047836 */ /* 0x000fe20000000000 */
[----:B------:R-:W-:Y:S01]  /*f030*/  PRMT R79, R29, 0x7770, RZ ;  /* 0x000077701d4f7816 */ /* 0x000fe200000000ff */
[----:B------:R-:W-:Y:S01]  /*f040*/  ULDC UR5, c[0x0][0x22c] ;  /* 0x00008b0000057ab9 */ /* 0x000fe20000000800 */
[----:B------:R-:W-:-:S02]  /*f050*/  LEA.HI.X.SX32 R69, R72, R2, 0x1, P6 ;  /* 0x0000000248457211 */ /* 0x000fc400030f0eff */
[-C--:B---3--:R-:W-:Y:S01]  /*f060*/  IADD3 R70, P6, R73, R3.reuse, RZ ;  /* 0x0000000349467210 */ /* 0x088fe20007fde0ff */
[----:B------:R2:W-:Y:S01]  /*f070*/  @P4 STG.E.U8 desc[UR14][R6.64], R79 ;  /* 0x0000004f06004986 */ /* 0x0005e2000c10110e */
[----:B------:R-:W-:Y:S01]  /*f080*/  ISETP.LT.AND P4, PT, R4, UR4, !P0 ;  /* 0x0000000404007c0c */ /* 0x000fe2000c781270 */
[----:B------:R-:W-:Y:S01]  /*f090*/  VIADD R4, R5, 0x8 ;  /* 0x0000000805047836 */ /* 0x000fe20000000000 */
[----:B------:R-:W-:Y:S01]  /*f0a0*/  PRMT R75, R29, 0x7771, RZ ;  /* 0x000077711d4b7816 */ /* 0x000fe200000000ff */
[----:B------:R-:W-:Y:S01]  /*f0b0*/  ULDC UR4, c[0x0][0x248] ;  /* 0x0000920000047ab9 */ /* 0x000fe20000000800 */
[CC--:B------:R-:W-:Y:S01]  /*f0c0*/  LEA.HI.X.SX32 R71, R73.reuse, R2.reuse, 0x1, P6 ;  /* 0x0000000249477211 */ /* 0x0c0fe200030f0eff */
[----:B------:R-:W-:Y:S01]  /*f0d0*/  VIADD R73, R73, UR4 ;  /* 0x0000000449497c36 */ /* 0x000fe20008000000 */
[----:B------:R-:W-:Y:S01]  /*f0e0*/  PRMT R77, R30, 0x7770, RZ ;  /* 0x000077701e4d7816 */ /* 0x000fe200000000ff */
[----:B------:R3:W-:Y:S01]  /*f0f0*/  @P5 STG.E.U8 desc[UR14][R68.64], R75 ;  /* 0x0000004b44005986 */ /* 0x0007e2000c10110e */
[----:B------:R-:W-:Y:S01]  /*f100*/  ISETP.LT.AND P6, PT, R4, UR5, !P0 ;  /* 0x0000000504007c0c */ /* 0x000fe2000c7c1270 */
[----:B------:R-:W-:Y:S01]  /*f110*/  VIADD R4, R5, 0x9 ;  /* 0x0000000905047836 */ /* 0x000fe20000000000 */
[----:B------:R-:W-:Y:S01]  /*f120*/  ULDC UR4, c[0x0][0x248] ;  /* 0x0000920000047ab9 */ /* 0x000fe20000000800 */
[----:B------:R4:W-:Y:S01]  /*f130*/  @P3 STG.E.U8 desc[UR14][R70.64], R77 ;  /* 0x0000004d46003986 */ /* 0x0009e2000c10110e */
[CC--:B--2---:R-:W-:Y:S01]  /*f140*/  IADD3 R6, P3, R73.reuse, R3.reuse, RZ ;  /* 0x0000000349067210 */ /* 0x0c4fe20007f7e0ff */
[----:B------:R-:W-:Y:S01]  /*f150*/  ULDC UR5, c[0x0][0x22c] ;  /* 0x00008b0000057ab9 */ /* 0x000fe20000000800 */
[----:B------:R-:W-:Y:S01]  /*f160*/  VIADD R72, R73, UR4 ;  /* 0x0000000449487c36 */ /* 0x000fe20008000000 */
[----:B------:R-:W-:Y:S01]  /*f170*/  ISETP.LT.AND P5, PT, R4, UR5, !P0 ;  /* 0x0000000504007c0c */ /* 0x000fe2000c7a1270 */
[----:B------:R-:W-:Y:S01]  /*f180*/  VIADD R4, R5, 0xa ;  /* 0x0000000a05047836 */ /* 0x000fe20000000000 */
[----:B------:R-:W-:Y:S01]  /*f190*/  LEA.HI.X.SX32 R7, R73, R2, 0x1, P3 ;  /* 0x0000000249077211 */ /* 0x000fe200018f0eff */
[----:B------:R-:W-:Y:S01]  /*f1a0*/  ULDC UR4, c[0x0][0x22c] ;  /* 0x00008b0000047ab9 */ /* 0x000fe20000000800 */
[----:B---3--:R-:W-:Y:S01]  /*f1b0*/  PRMT R75, R30, 0x7771, RZ ;  /* 0x000077711e4b7816 */ /* 0x008fe200000000ff */
[----:B------:R-:W-:Y:S01]  /*f1c0*/  ULDC UR5, c[0x0][0x22c] ;  /* 0x00008b0000057ab9 */ /* 0x000fe20000000800 */
[----:B------:R-:W-:-:S03]  /*f1d0*/  IADD3 R68, P3, R72, R3, RZ ;  /* 0x0000000348447210 */ /* 0x000fc60007f7e0ff */
[----:B------:R2:W-:Y:S01]  /*f1e0*/  @P2 STG.E.U8 desc[UR14][R6.64], R75 ;  /* 0x0000004b06002986 */ /* 0x0005e2000c10110e */
[----:B------:R-:W-:Y:S01]  /*f1f0*/  ISETP.LT.AND P2, PT, R4, UR4, !P0 ;  /* 0x0000000404007c0c */ /* 0x000fe2000c741270 */
[----:B------:R-:W-:Y:S01]  /*f200*/  ULDC UR4, c[0x0][0x248] ;  /* 0x0000920000047ab9 */ /* 0x000fe20000000800 */
[C---:B------:R-:W-:Y:S01]  /*f210*/  LEA.HI.X.SX32 R69, R72.reuse, R2, 0x1, P3 ;  /* 0x0000000248457211 */ /* 0x040fe200018f0eff */
[----:B------:R-:W-:Y:S01]  /*f220*/  VIADD R72, R72, UR4 ;  /* 0x0000000448487c36 */ /* 0x000fe20008000000 */
[----:B------:R-:W-:Y:S01]  /*f230*/  PRMT R73, R31, 0x7770, RZ ;  /* 0x000077701f497816 */ /* 0x000fe200000000ff */
[----:B------:R-:W-:Y:S01]  /*f240*/  VIADD R4, R5, 0xb ;  /* 0x0000000b05047836 */ /* 0x000fe20000000000 */
[----:B------:R-:W-:-:S03]  /*f250*/  ULDC UR4, c[0x0][0x22c] ;  /* 0x00008b0000047ab9 */ /* 0x000fc60000000800 */
[----:B------:R3:W-:Y:S01]  /*f260*/  @P1 STG.E.U8 desc[UR14][R68.64], R73 ;  /* 0x0000004944001986 */ /* 0x0007e2000c10110e */
[----:B----4-:R-:W-:Y:S02]  /*f270*/  IADD3 R70, P1, R72, R3, RZ ;  /* 0x0000000348467210 */ /* 0x010fe40007f3e0ff */
[----:B------:R-:W-:Y:S01]  /*f280*/  ISETP.LT.AND P3, PT, R4, UR4, !P0 ;  /* 0x0000000404007c0c */ /* 0x000fe2000c761270 */
[----:B------:R-:W-:Y:S01]  /*f290*/  ULDC UR4, c[0x0][0x248] ;  /* 0x0000920000047ab9 */ /* 0x000fe20000000800 */
[C---:B------:R-:W-:Y:S01]  /*f2a0*/  LEA.HI.X.SX32 R71, R72.reuse, R2, 0x1, P1 ;  /* 0x0000000248477211 */ /* 0x040fe200008f0eff */
[----:B------:R-:W-:Y:S01]  /*f2b0*/  VIADD R72, R72, UR4 ;  /* 0x0000000448487c36 */ /* 0x000fe20008000000 */
[----:B--2---:R-:W-:Y:S01]  /*f2c0*/  PRMT R75, R31, 0x7771, RZ ;  /* 0x000077711f4b7816 */ /* 0x004fe200000000ff */
[----:B------:R-:W-:Y:S01]  /*f2d0*/  VIADD R4, R5, 0xc ;  /* 0x0000000c05047836 */ /* 0x000fe20000000000 */
[----:B------:R-:W-:-:S03]  /*f2e0*/  ULDC UR4, c[0x0][0x248] ;  /* 0x0000920000047ab9 */ /* 0x000fc60000000800 */
[----:B------:R2:W-:Y:S01]  /*f2f0*/  @P4 STG.E.U8 desc[UR14][R70.64], R75 ;  /* 0x0000004b46004986 */ /* 0x0005e2000c10110e */
[CC--:B------:R-:W-:Y:S01]  /*f300*/  IADD3 R6, P4, R72.reuse, R3.reuse, RZ ;  /* 0x0000000348067210 */ /* 0x0c0fe20007f9e0ff */
[----:B---3--:R-:W-:Y:S01]  /*f310*/  VIADD R69, R72, UR4 ;  /* 0x0000000448457c36 */ /* 0x008fe20008000000 */
[----:B------:R-:W-:Y:S01]  /*f320*/  ISETP.LT.AND P1, PT, R4, UR5, !P0 ;  /* 0x0000000504007c0c */ /* 0x000fe2000c721270 */
[----:B------:R-:W-:Y:S01]  /*f330*/  ULDC UR5, c[0x0][0x248] ;  /* 0x0000920000057ab9 */ /* 0x000fe20000000800 */
[-C--:B------:R-:W-:Y:S02]  /*f340*/  LEA.HI.X.SX32 R7, R72, R2.reuse, 0x1, P4 ;  /* 0x0000000248077211 */ /* 0x080fe400020f0eff */
[C---:B------:R-:W-:Y:S02]  /*f350*/  PRMT R77, R28.reuse, 0x7772, RZ ;  /* 0x000077721c4d7816 */ /* 0x040fe400000000ff */
[----:B------:R-:W-:Y:S01]  /*f360*/  PRMT R73, R28, 0x7773, RZ ;  /* 0x000077731c497816 */ /* 0x000fe200000000ff */
[C---:B------:R-:W-:Y:S01]  /*f370*/  VIADD R28, R69.reuse, UR5 ;  /* 0x00000005451c7c36 */ /* 0x040fe20008000000 */
[-C--:B------:R-:W-:Y:S01]  /*f380*/  IADD3 R68, P4, R69, R3.reuse, RZ ;  /* 0x0000000345447210 */ /* 0x080fe20007f9e0ff */
[----:B------:R-:W-:Y:S01]  /*f390*/  VIADD R4, R5, 0xd ;  /* 0x0000000d05047836 */ /* 0x000fe20000000000 */
[----:B------:R3:W-:Y:S01]  /*f3a0*/  @P6 STG.E.U8 desc[UR14][R6.64], R77 ;  /* 0x0000004d06006986 */ /* 0x0007e2000c10110e */
[----:B------:R-:W-:Y:S01]  /*f3b0*/  ULDC UR4, c[0x0][0x22c] ;  /* 0x00008b0000047ab9 */ /* 0x000fe20000000800 */
[----:B--2---:R-:W-:Y:S01]  /*f3c0*/  IADD3 R70, P6, R28, R3, RZ ;  /* 0x000000031c467210 */ /* 0x004fe20007fde0ff */
[----:B------:R-:W-:Y:S01]  /*f3d0*/  ULDC UR5, c[0x0][0x22c] ;  /* 0x00008b0000057ab9 */ /* 0x000fe20000000800 */
[----:B------:R-:W-:-:S02]  /*f3e0*/  LEA.HI.X.SX32 R69, R69, R2, 0x1, P4 ;  /* 0x0000000245457211 */ /* 0x000fc400020f0eff */
[----:B------:R-:W-:Y:S01]  /*f3f0*/  ISETP.LT.AND P4, PT, R4, UR4, !P0 ;  /* 0x0000000404007c0c */ /* 0x000fe2000c781270 */
[----:B------:R-:W-:Y:S01]  /*f400*/  VIADD R4, R5, 0xe ;  /* 0x0000000e05047836 */ /* 0x000fe20000000000 */
[----:B------:R-:W-:Y:S01]  /*f410*/  ULDC UR4, c[0x0][0x248] ;  /* 0x0000920000047ab9 */ /* 0x000fe20000000800 */
[C---:B------:R-:W-:Y:S01]  /*f420*/  LEA.HI.X.SX32 R71, R28.reuse, R2, 0x1, P6 ;  /* 0x000000021c477211 */ /* 0x040fe200030f0eff */
[----:B------:R-:W-:Y:S01]  /*f430*/  VIADD R28, R28, UR4 ;  /* 0x000000041c1c7c36 */ /* 0x000fe20008000000 */
[----:B------:R-:W-:Y:S01]  /*f440*/  PRMT R75, R29, 0x7772, RZ ;  /* 0x000077721d4b7816 */ /* 0x000fe200000000ff */
[----:B------:R2:W-:Y:S01]  /*f450*/  @P5 STG.E.U8 desc[UR14][R68.64], R73 ;  /* 0x0000004944005986 */ /* 0x0005e2000c10110e */
[----:B------:R-:W-:Y:S01]  /*f460*/  ISETP.LT.AND P6, PT, R4, UR5, !P0 ;  /* 0x0000000504007c0c */ /* 0x000fe2000c7c1270 */
[----:B------:R-:W-:Y:S01]  /*f470*/  VIADD R4, R5, 0xf ;  /* 0x0000000f05047836 */ /* 0x000fe20000000000 */
[----:B------:R-:W-:Y:S01]  /*f480*/  ULDC UR4, c[0x0][0x248] ;  /* 0x0000920000047ab9 */ /* 0x000fe20000000800 */
[----:B------:R4:W-:Y:S01]  /*f490*/  @P2 STG.E.U8 desc[UR14][R70.64], R75 ;  /* 0x0000004b46002986 */ /* 0x0009e2000c10110e */
[----:B---3--:R-:W-:Y:S01]  /*f4a0*/  IADD3 R6, P2, R28, R3, RZ ;  /* 0x000000031c067210 */ /* 0x008fe20007f5e0ff */
[----:B------:R-:W-:-:S02]  /*f4b0*/  ULDC UR5, c[0x0][0x22c] ;  /* 0x00008b0000057ab9 */ /* 0x000fc40000000800 */
[----:B------:R-:W-:Y:S01]  /*f4c0*/  ISETP.LT.AND P5, PT, R4, UR5, !P0 ;  /* 0x0000000504007c0c */ /* 0x000fe2000c7a1270 */
[----:B------:R-:W-:Y:S01]  /*f4d0*/  VIADD R4, R5, 0x10 ;  /* 0x0000001005047836 */ /* 0x000fe20000000000 */
[C---:B------:R-:W-:Y:S01]  /*f4e0*/  LEA.HI.X.SX32 R7, R28.reuse, R2, 0x1, P2 ;  /* 0x000000021c077211 */ /* 0x040fe200010f0eff */
[----:B------:R-:W-:Y:S01]  /*f4f0*/  ULDC UR5, c[0x0][0x22c] ;  /* 0x00008b0000057ab9 */ /* 0x000fe20000000800 */
[----:B--2---:R-:W-:Y:S01]  /*f500*/  VIADD R68, R28, UR4 ;  /* 0x000000041c447c36 */ /* 0x004fe20008000000 */
[----:B------:R-:W-:Y:S01]  /*f510*/  PRMT R73, R29, 0x7773, RZ ;  /* 0x000077731d497816 */ /* 0x000fe200000000ff */
[----:B------:R-:W-:-:S03]  /*f520*/  ULDC UR4, c[0x0][0x22c] ;  /* 0x00008b0000047ab9 */ /* 0x000fc60000000800 */
[----:B------:R-:W-:Y:S01]  /*f530*/  IADD3 R28, P2, R68, R3, RZ ;  /* 0x00000003441c7210 */ /* 0x000fe20007f5e0ff */
[----:B------:R2:W-:Y:S01]  /*f540*/  @P3 STG.E.U8 desc[UR14][R6.64], R73 ;  /* 0x0000004906003986 */ /* 0x0005e2000c10110e */
[----:B------:R-:W-:Y:S01]  /*f550*/  ISETP.LT.AND P3, PT, R4, UR4, !P0 ;  /* 0x0000000404007c0c */ /* 0x000fe2000c761270 */
[----:B------:R-:W-:Y:S01]  /*f560*/  ULDC UR4, c[0x0][0x248] ;  /* 0x0000920000047ab9 */ /* 0x000fe20000000800 */
[C---:B------:R-:W-:Y:S01]  /*f570*/  LEA.HI.X.SX32 R29, R68.reuse, R2, 0x1, P2 ;  /* 0x00000002441d7211 */ /* 0x040fe200010f0eff */
[----:B----4-:R-:W-:Y:S01]  /*f580*/  VIADD R70, R68, UR4 ;  /* 0x0000000444467c36 */ /* 0x010fe20008000000 */
[----:B------:R-:W-:Y:S01]  /*f590*/  PRMT R71, R30, 0x7772, RZ ;  /* 0x000077721e477816 */ /* 0x000fe200000000ff */
[----:B------:R-:W-:Y:S01]  /*f5a0*/  VIADD R4, R5, 0x11 ;  /* 0x0000001105047836 */ /* 0x000fe20000000000 */
[----:B------:R-:W-:-:S03]  /*f5b0*/  ULDC UR4, c[0x0][0x22c] ;  /* 0x00008b0000047ab9 */ /* 0x000fc60000000800 */
[----:B------:R3:W-:Y:S01]  /*f5c0*/  @P1 STG.E.U8 desc[UR14][R28.64], R71 ;  /* 0x000000471c001986 */ /* 0x0007e2000c10110e */
[----:B------:R-:W-:Y:S02]  /*f5d0*/  IADD3 R68, P1, R70, R3, RZ ;  /* 0x0000000346447210 */ /* 0x000fe40007f3e0ff */
[----:B------:R-:W-:Y:S01]  /*f5e0*/  ISETP.LT.AND P2, PT, R4, UR4, !P0 ;  /* 0x0000000404007c0c */ /* 0x000fe2000c741270 */
[----:B------:R-:W-:Y:S01]  /*f5f0*/  ULDC UR4, c[0x0][0x248] ;  /* 0x0000920000047ab9 */ /* 0x000fe20000000800 */
[C---:B------:R-:W-:Y:S01]  /*f600*/  LEA.HI.X.SX32 R69, R70.reuse, R2, 0x1, P1 ;  /* 0x0000000246457211 */ /* 0x040fe200008f0eff */
[----:B------:R-:W-:Y:S01]  /*f610*/  VIADD R70, R70, UR4 ;  /* 0x0000000446467c36 */ /* 0x000fe20008000000 */
[----:B------:R-:W-:Y:S01]  /*f620*/  PRMT R75, R30, 0x7773, RZ ;  /* 0x000077731e4b7816 */ /* 0x000fe200000000ff */
[----:B------:R-:W-:Y:S01]  /*f630*/  ULDC UR4, c[0x0][0x248] ;  /* 0x0000920000047ab9 */ /* 0x000fe20000000800 */
[----:B------:R-:W-:-:S03]  /*f640*/  VIADD R4, R5, 0x12 ;  /* 0x0000001205047836 */ /* 0x000fc60000000000 */
[----:B------:R4:W-:Y:S01]  /*f650*/  @P4 STG.E.U8 desc[UR14][R68.64], R75 ;  /* 0x0000004b44004986 */ /* 0x0009e2000c10110e */
[CC--:B--2---:R-:W-:Y:S01]  /*f660*/  IADD3 R6, P4, R70.reuse, R3.reuse, RZ ;  /* 0x0000000346067210 */ /* 0x0c4fe20007f9e0ff */
[C---:B---3--:R-:W-:Y:S01]  /*f670*/  VIADD R29, R70.reuse, UR4 ;  /* 0x00000004461d7c36 */ /* 0x048fe20008000000 */
[----:B------:R-:W-:Y:S01]  /*f680*/  ULDC UR4, c[0x0][0x248] ;  /* 0x0000920000047ab9 */ /* 0x000fe20000000800 */
[----:B------:R-:W-:Y:S02]  /*f690*/  PRMT R73, R31, 0x7772, RZ ;  /* 0x000077721f497816 */ /* 0x000fe400000000ff */
[-C--:B------:R-:W-:Y:S02]  /*f6a0*/  LEA.HI.X.SX32 R7, R70, R2.reuse, 0x1, P4 ;  /* 0x0000000246077211 */ /* 0x080fe400020f0eff */
[----:B------:R-:W-:Y:S01]  /*f6b0*/  ISETP.LT.AND P1, PT, R4, UR5, !P0 ;  /* 0x0000000504007c0c */ /* 0x000fe2000c721270 */
[----:B------:R-:W-:Y:S01]  /*f6c0*/  VIADD R4, R5, 0x13 ;  /* 0x0000001305047836 */ /* 0x000fe20000000000 */
[CC--:B------:R-:W-:Y:S01]  /*f6d0*/  IADD3 R28, P4, R29.reuse, R3.reuse, RZ ;  /* 0x000000031d1c7210 */ /* 0x0c0fe20007f9e0ff */
[C---:B----4-:R-:W-:Y:S01]  /*f6e0*/  VIADD R68, R29.reuse, UR4 ;  /* 0x000000041d447c36 */ /* 0x050fe20008000000 */
[----:B------:R2:W-:Y:S01]  /*f6f0*/  @P6 STG.E.U8 desc[UR14][R6.64], R73 ;  /* 0x0000004906006986 */ /* 0x0005e2000c10110e */
[----:B------:R-:W-:Y:S01]  /*f700*/  ULDC UR5, c[0x0][0x22c] ;  /* 0x00008b0000057ab9 */ /* 0x000fe20000000800 */
[----:B------:R-:W-:Y:S01]  /*f710*/  LEA.HI.X.SX32 R29, R29, R2, 0x1, P4 ;  /* 0x000000021d1d7211 */ /* 0x000fe200020f0eff */
[----:B------:R-:W-:Y:S01]  /*f720*/  ULDC UR4, c[0x0][0x248] ;  /* 0x0000920000047ab9 */ /* 0x000fe20000000800 */
[----:B------:R-:W-:-:S02]  /*f730*/  IADD3 R30, P6, R68, R3, RZ ;  /* 0x00000003441e7210 */ /* 0x000fc40007fde0ff */
        /* <DEDUP_REMOVED lines=9> */
[C---:B------:R-:W-:Y:S01]  /*f7d0*/  VIADD R4, R5.reuse, 0x15 ;  /* 0x0000001505047836 */ /* 0x040fe20000000000 */
        /* <DEDUP_REMOVED lines=21> */
[C---:B----4-:R-:W-:Y:S02]  /*f930*/  IADD3 R30, P1, R69.reuse, R3, RZ ;  /* 0x00000003451e7210 */ /* 0x050fe40007f3e0ff */
        /* <DEDUP_REMOVED lines=9> */
[C---:B---3--:R-:W-:Y:S01]  /*f9d0*/  VIADD R29, R69.reuse, UR4 ;  /* 0x00000004451d7c36 */ /* 0x048fe20008000000 */
[----:B------:R-:W-:Y:S01]  /*f9e0*/  ISETP.LT.AND P1, PT, R4, UR5, !P0 ;  /* 0x0000000504007c0c */ /* 0x000fe2000c721270 */
[----:B------:R-:W-:Y:S01]  /*f9f0*/  ULDC UR5, c[0x0][0x248] ;  /* 0x0000920000057ab9 */ /* 0x000fe20000000800 */
[-C--:B------:R-:W-:Y:S01]  /*fa00*/  LEA.HI.X.SX32 R7, R69, R2.reuse, 0x1, P4 ;  /* 0x0000000245077211 */ /* 0x080fe200020f0eff */
[----:B------:R-:W-:Y:S01]  /*fa10*/  VIADD R68, R29, UR5 ;  /* 0x000000051d447c36 */ /* 0x000fe20008000000 */
[C---:B------:R-:W-:Y:S01]  /*fa20*/  PRMT R73, R10.reuse, 0x7770, RZ ;  /* 0x000077700a497816 */ /* 0x040fe200000000ff */
[----:B------:R-:W-:Y:S01]  /*fa30*/  VIADD R4, R5, 0x19 ;  /* 0x0000001905047836 */ /* 0x000fe20000000000 */
[CC--:B------:R-:W-:Y:S01]  /*fa40*/  IADD3 R28, P4, R29.reuse, R3.reuse, RZ ;  /* 0x000000031d1c7210 */ /* 0x0c0fe20007f9e0ff */
[----:B------:R-:W-:Y:S01]  /*fa50*/  ULDC UR4, c[0x0][0x22c] ;  /* 0x00008b0000047ab9 */ /* 0x000fe20000000800 */
[----:B------:R-:W-:Y:S01]  /*fa60*/  PRMT R69, R10, 0x7771, RZ ;  /* 0x000077710a457816 */ /* 0x000fe200000000ff */
[----:B------:R3:W-:Y:S01]  /*fa70*/  @P6 STG.E.U8 desc[UR14][R6.64], R73 ;  /* 0x0000004906006986 */ /* 0x0007e2000c10110e */
        /* <DEDUP_REMOVED lines=15> */
[----:B------:R-:W-:Y:S01]  /*fb70*/  ULDC UR5, c[0x0][0x22c] ;  /* 0x00008b0000057ab9 */ /* 0x000fe20000000800 */
[----:B------:R-:W-:-:S02]  /*fb80*/  PRMT R73, R11, 0x7771, RZ ;  /* 0x000077710b497816 */ /* 0x000fc400000000ff */
[----:B------:R-:W-:Y:S01]  /*fb90*/  ISETP.LT.AND P5, PT, R4, UR5, !P0 ;  /* 0x0000000504007c0c */ /* 0x000fe2000c7a1270 */
[----:B------:R-:W-:Y:S01]  /*fba0*/  VIADD R4, R5, 0x1c ;  /* 0x0000001c05047836 */ /* 0x000fe20000000000 */
[CC--:B------:R-:W-:Y:S01]  /*fbb0*/  LEA.HI.X.SX32 R7, R68.reuse, R2.reuse, 0x1, P2 ;  /* 0x0000000244077211 */ /* 0x0c0fe200010f0eff */
[----:B--2---:R-:W-:Y:S01]  /*fbc0*/  VIADD R69, R68, UR4 ;  /* 0x0000000444457c36 */ /* 0x004fe20008000000 */
[----:B------:R-:W-:Y:S01]  /*fbd0*/  ULDC UR4, c[0x0][0x22c] ;  /* 0x00008b0000047ab9 */ /* 0x000fe20000000800 */
[----:B------:R-:W-:Y:S01]  /*fbe0*/  PRMT R75, R8, 0x7773, RZ ;  /* 0x00007773084b7816 */ /* 0x000fe200000000ff */
[----:B------:R-:W-:Y:S01]  /*fbf0*/  ULDC UR5, c[0x0][0x22c] ;  /* 0x00008b0000057ab9 */ /* 0x000fe20000000800 */
[----:B------:R2:W-:Y:S01]  /*fc00*/  @P3 STG.E.U8 desc[UR14][R6.64], R73 ;  /* 0x0000004906003986 */ /* 0x0005e2000c10110e */
[C---:B------:R-:W-:Y:S02]  /*fc10*/  IADD3 R28, P2, R69.reuse, R3, RZ ;  /* 0x00000003451c7210 */ /* 0x040fe40007f5e0ff */
[----:B------:R-:W-:Y:S01]  /*fc20*/  ISETP.LT.AND P3, PT, R4, UR4, !P0 ;  /* 0x0000000404007c0c */ /* 0x000fe2000c761270 */
[----:B------:R-:W-:Y:S01]  /*fc30*/  ULDC UR4, c[0x0][0x248] ;  /* 0x0000920000047ab9 */ /* 0x000fe20000000800 */
[C---:B------:R-:W-:Y:S01]  /*fc40*/  LEA.HI.X.SX32 R29, R69.reuse, R2, 0x1, P2 ;  /* 0x00000002451d7211 */ /* 0x040fe200010f0eff */
[----:B------:R-:W-:Y:S01]  /*fc50*/  VIADD R69, R69, UR4 ;  /* 0x0000000445457c36 */ /* 0x000fe20008000000 */
[----:B----4-:R-:W-:Y:S01]  /*fc60*/  PRMT R71, R8, 0x7772, RZ ;  /* 0x0000777208477816 */ /* 0x010fe200000000ff */
[----:B------:R-:W-:Y:S01]  /*fc70*/  VIADD R4, R5, 0x1d ;  /* 0x0000001d05047836 */ /* 0x000fe20000000000 */
[----:B------:R-:W-:-:S03]  /*fc80*/  ULDC UR4, c[0x0][0x22c] ;  /* 0x00008b0000047ab9 */ /* 0x000fc60000000800 */
[----:B------:R3:W-:Y:S01]  /*fc90*/  @P1 STG.E.U8 desc[UR14][R28.64], R71 ;  /* 0x000000471c001986 */ /* 0x0007e2000c10110e */
[CC--:B------:R-:W-:Y:S02]  /*fca0*/  IADD3 R30, P1, R69.reuse, R3.reuse, RZ ;  /* 0x00000003451e7210 */ /* 0x0c0fe40007f3e0ff */
[----:B------:R-:W-:Y:S01]  /*fcb0*/  ISETP.LT.AND P2, PT, R4, UR4, !P0 ;  /* 0x0000000404007c0c */ /* 0x000fe2000c741270 */
[----:B------:R-:W-:Y:S01]  /*fcc0*/  ULDC UR4, c[0x0][0x248] ;  /* 0x0000920000047ab9 */ /* 0x000fe20000000800 */
[CC--:B------:R-:W-:Y:S01]  /*fcd0*/  LEA.HI.X.SX32 R31, R69.reuse, R2.reuse, 0x1, P1 ;  /* 0x00000002451f7211 */ /* 0x0c0fe200008f0eff */
[----:B------:R-:W-:Y:S01]  /*fce0*/  VIADD R69, R69, UR4 ;  /* 0x0000000445457c36 */ /* 0x000fe20008000000 */
[----:B------:R-:W-:Y:S01]  /*fcf0*/  ULDC UR4, c[0x0][0x248] ;  /* 0x0000920000047ab9 */ /* 0x000fe20000000800 */
[----:B------:R-:W-:Y:S02]  /*fd00*/  VIADD R4, R5, 0x1e ;  /* 0x0000001e05047836 */ /* 0x000fe40000000000 */
[----:B------:R4:W-:Y:S01]  /*fd10*/  @P4 STG.E.U8 desc[UR14][R30.64], R75 ;  /* 0x0000004b1e004986 */ /* 0x0009e2000c10110e */
[C---:B--2---:R-:W-:Y:S01]  /*fd20*/  IADD3 R6, P4, R69.reuse, R3, RZ ;  /* 0x0000000345067210 */ /* 0x044fe20007f9e0ff */
[C---:B---3--:R-:W-:Y:S01]  /*fd30*/  VIADD R28, R69.reuse, UR4 ;  /* 0x00000004451c7c36 */ /* 0x048fe20008000000 */
[----:B------:R-:W-:Y:S01]  /*fd40*/  ISETP.LT.AND P1, PT, R4, UR5, !P0 ;  /* 0x0000000504007c0c */ /* 0x000fe2000c721270 */
[----:B------:R-:W-:Y:S01]  /*fd50*/  ULDC UR5, c[0x0][0x248] ;  /* 0x0000920000057ab9 */ /* 0x000fe20000000800 */
[----:B------:R-:W-:Y:S01]  /*fd60*/  LEA.HI.X.SX32 R7, R69, R2, 0x1, P4 ;  /* 0x0000000245077211 */ /* 0x000fe200020f0eff */
[----:B------:R-:W-:Y:S01]  /*fd70*/  ULDC UR4, c[0x0][0x22c] ;  /* 0x00008b0000047ab9 */ /* 0x000fe20000000800 */
[----:B------:R-:W-:-:S02]  /*fd80*/  PRMT R73, R9, 0x7772, RZ ;  /* 0x0000777209497816 */ /* 0x000fc400000000ff */
[CC--:B------:R-:W-:Y:S01]  /*fd90*/  IADD3 R8, P4, R28.reuse, R3.reuse, RZ ;  /* 0x000000031c087210 */ /* 0x0c0fe20007f9e0ff */
[----:B------:R-:W-:Y:S02]  /*fda0*/  VIADD R4, R5, 0x1f ;  /* 0x0000001f05047836 */ /* 0x000fe40000000000 */
[C---:B----4-:R-:W-:Y:S01]  /*fdb0*/  VIADD R30, R28.reuse, UR5 ;  /* 0x000000051c1e7c36 */ /* 0x050fe20008000000 */
[----:B------:R-:W-:Y:S01]  /*fdc0*/  PRMT R71, R9, 0x7773, RZ ;  /* 0x0000777309477816 */ /* 0x000fe200000000ff */
[----:B------:R2:W-:Y:S01]  /*fdd0*/  @P6 STG.E.U8 desc[UR14][R6.64], R73 ;  /* 0x0000004906006986 */ /* 0x0005e2000c10110e */
[-C--:B------:R-:W-:Y:S01]  /*fde0*/  LEA.HI.X.SX32 R9, R28, R2.reuse, 0x1, P4 ;  /* 0x000000021c097211 */ /* 0x080fe200020f0eff */
[----:B------:R-:W-:Y:S01]  /*fdf0*/  ULDC UR5, c[0x0][0x22c] ;  /* 0x00008b0000057ab9 */ /* 0x000fe20000000800 */
[-C--:B------:R-:W-:Y:S02]  /*fe00*/  IADD3 R28, P6, R30, R3.reuse, RZ ;  /* 0x000000031e1c7210 */ /* 0x080fe40007fde0ff */
[----:B------:R-:W-:Y:S01]  /*fe10*/  ISETP.LT.AND P4, PT, R4, UR4, !P0 ;  /* 0x0000000404007c0c */ /* 0x000fe2000c781270 */
[C---:B------:R-:W-:Y:S01]  /*fe20*/  VIADD R4, R5.reuse, 0x20 ;  /* 0x0000002005047836 */ /* 0x040fe20000000000 */
        /* <DEDUP_REMOVED lines=28> */
[----:B------:R-:W-:Y:S02]  /*fff0*/  IADD3 R10, P1, R31, R3, RZ ;  /* 0x000000031f0a7210 */ /* 0x000fe40007f3e0ff */
[----:B------:R-:W-:Y:S01]  /*10000*/  ISETP.LT.AND P3, PT, R4, UR4, !P0 ;  /* 0x0000000404007c0c */ /* 0x000fe2000c761270 */
[----:B------:R-:W-:Y:S01]  /*10010*/  ULDC UR4, c[0x0][0x248] ;  /* 0x0000920000047ab9 */ /* 0x000fe20000000800 */
[----:B------:R-:W-:Y:S02]  /*10020*/  PRMT R29, R11, 0x7773, RZ ;  /* 0x000077730b1d7816 */ /* 0x000fe400000000ff */
[C---:B------:R-:W-:Y:S01]  /*10030*/  LEA.HI.X.SX32 R11, R31.reuse, R2, 0x1, P1 ;  /* 0x000000021f0b7211 */ /* 0x040fe200008f0eff */
[----:B------:R-:W-:Y:S01]  /*10040*/  VIADD R31, R31, UR4 ;  /* 0x000000041f1f7c36 */ /* 0x000fe20008000000 */
[----:B------:R-:W-:Y:S01]  /*10050*/  ULDC UR4, c[0x0][0x248] ;  /* 0x0000920000047ab9 */ /* 0x000fe20000000800 */
[----:B------:R-:W-:-:S02]  /*10060*/  VIADD R4, R5, 0x24 ;  /* 0x0000002405047836 */ /* 0x000fc40000000000 */
[----:B------:R4:W-:Y:S01]  /*10070*/  @P4 STG.E.U8 desc[UR14][R10.64], R29 ;  /* 0x0000001d0a004986 */ /* 0x0009e2000c10110e */
[CC--:B--2---:R-:W-:Y:S01]  /*10080*/  IADD3 R6, P4, R31.reuse, R3.reuse, RZ ;  /* 0x000000031f067210 */ /* 0x0c4fe20007f9e0ff */
        /* <DEDUP_REMOVED lines=11> */
[----:B----4-:R-:W-:Y:S01]  /*10140*/  IADD3 R10, P6, R28, R3, RZ ;  /* 0x000000031c0a7210 */ /* 0x010fe20007fde0ff */
[----:B------:R-:W-:Y:S01]  /*10150*/  ULDC UR5, c[0x0][0x22c] ;  /* 0x00008b0000057ab9 */ /* 0x000fe20000000800 */
[----:B------:R-:W-:-:S02]  /*10160*/  LEA.HI.X.SX32 R9, R9, R2, 0x1, P4 ;  /* 0x0000000209097211 */ /* 0x000fc400020f0eff */
[----:B------:R-:W-:Y:S01]  /*10170*/  ISETP.LT.AND P4, PT, R4, UR4, !P0 ;  /* 0x0000000404007c0c */ /* 0x000fe2000c781270 */
[----:B------:R-:W-:Y:S01]  /*10180*/  VIADD R4, R5, 0x26 ;  /* 0x0000002605047836 */ /* 0x000fe20000000000 */
        /* <DEDUP_REMOVED lines=28> */
[C---:B------:R-:W-:Y:S02]  /*10350*/  IADD3 R10, P1, R29.reuse, R3, RZ ;  /* 0x000000031d0a7210 */ /* 0x040fe40007f3e0ff */
        /* <DEDUP_REMOVED lines=14> */
[----:B------:R-:W-:Y:S01]  /*10440*/  PRMT R69, R15, 0x7770, RZ ;  /* 0x000077700f457816 */ /* 0x000fe200000000ff */
[----:B------:R-:W-:Y:S01]  /*10450*/  VIADD R4, R5, 0x2b ;  /* 0x0000002b05047836 */ /* 0x000fe20000000000 */
[-C--:B------:R-:W-:Y:S01]  /*10460*/  IADD3 R8, P4, R9, R3.reuse, RZ ;  /* 0x0000000309087210 */ /* 0x080fe20007f9e0ff */
[----:B------:R-:W-:Y:S01]  /*10470*/  ULDC UR4, c[0x0][0x22c] ;  /* 0x00008b0000047ab9 */ /* 0x000fe20000000800 */
[----:B------:R-:W-:Y:S01]  /*10480*/  PRMT R29, R15, 0x7771, RZ ;  /* 0x000077710f1d7816 */ /* 0x000fe200000000ff */
[----:B------:R3:W-:Y:S01]  /*10490*/  @P6 STG.E.U8 desc[UR14][R6.64], R69 ;  /* 0x0000004506006986 */ /* 0x0007e2000c10110e */
[----:B--2---:R-:W-:Y:S01]  /*104a0*/  IADD3 R10, P6, R28, R3, RZ ;  /* 0x000000031c0a7210 */ /* 0x004fe20007fde0ff */
[----:B------:R-:W-:Y:S01]  /*104b0*/  ULDC UR5, c[0x0][0x22c] ;  /* 0x00008b0000057ab9 */ /* 0x000fe20000000800 */
[----:B------:R-:W-:-:S02]  /*104c0*/  LEA.HI.X.SX32 R9, R9, R2, 0x1, P4 ;  /* 0x0000000209097211 */ /* 0x000fc400020f0eff */
[----:B------:R-:W-:Y:S01]  /*104d0*/  ISETP.LT.AND P4, PT, R4, UR4, !P0 ;  /* 0x0000000404007c0c */ /* 0x000fe2000c781270 */
[C---:B------:R-:W-:Y:S01]  /*104e0*/  VIADD R4, R5.reuse, 0x2c ;  /* 0x0000002c05047836 */ /* 0x040fe20000000000 */
        /* <DEDUP_REMOVED lines=17> */
[----:B------:R-:W-:Y:S02]  /*10600*/  ULDC UR5, c[0x0][0x22c] ;  /* 0x00008b0000057ab9 */ /* 0x000fe40000000800 */
        /* <DEDUP_REMOVED lines=61> */
[----:B------:R-:W-:Y:S01]  /*109e0*/  ULDC UR4, c[0x0][0x22c] ;  /* 0x00008b0000047ab9 */ /* 0x000fe20000000800 */
[----:B------:R-:W-:-:S02]  /*109f0*/  VIADD R4, R5, 0x35 ;  /* 0x0000003505047836 */ /* 0x000fc40000000000 */
[----:B------:R3:W-:Y:S01]  /*10a00*/  @P1 STG.E.U8 desc[UR14][R8.64], R31 ;  /* 0x0000001f08001986 */ /* 0x0007e2000c10110e */
[C---:B----4-:R-:W-:Y:S02]  /*10a10*/  IADD3 R10, P1, R13.reuse, R3, RZ ;  /* 0x000000030d0a7210 */ /* 0x050fe40007f3e0ff */
        /* <DEDUP_REMOVED lines=8> */
[CC--:B--2---:R-:W-:Y:S01]  /*10aa0*/  IADD3 R6, P4, R13.reuse, R3.reuse, RZ ;  /* 0x000000030d067210 */ /* 0x0c4fe20007f9e0ff */
        /* <DEDUP_REMOVED lines=11> */
[----:B----4-:R-:W-:Y:S01]  /*10b60*/  IADD3 R10, P6, R12, R3, RZ ;  /* 0x000000030c0a7210 */ /* 0x010fe20007fde0ff */
        /* <DEDUP_REMOVED lines=13> */
[----:B--2---:R-:W-:Y:S01]  /*10c40*/  IADD3 R6, P3, R12, R3, RZ ;  /* 0x000000030c067210 */ /* 0x004fe20007f7e0ff */
[----:B------:R-:W-:Y:S01]  /*10c50*/  ULDC UR5, c[0x0][0x22c] ;  /* 0x00008b0000057ab9 */ /* 0x000fe20000000800 */
[----:B------:R-:W-:-:S02]  /*10c60*/  PRMT R15, R18, 0x7771, RZ ;  /* 0x00007771120f7816 */ /* 0x000fc400000000ff */
[----:B------:R-:W-:Y:S01]  /*10c70*/  ISETP.LT.AND P5, PT, R4, UR5, !P0 ;  /* 0x0000000504007c0c */ /* 0x000fe2000c7a1270 */
[----:B------:R-:W-:Y:S01]  /*10c80*/  VIADD R4, R5, 0x3a ;  /* 0x0000003a05047836 */ /* 0x000fe20000000000 */
[CC--:B------:R-:W-:Y:S01]  /*10c90*/  LEA.HI.X.SX32 R7, R12.reuse, R2.reuse, 0x1, P3 ;  /* 0x000000020c077211 */ /* 0x0c0fe200018f0eff */
[----:B---3--:R-:W-:Y:S01]  /*10ca0*/  VIADD R13, R12, UR4 ;  /* 0x000000040c0d7c36 */ /* 0x008fe20008000000 */
        /* <DEDUP_REMOVED lines=72> */
[----:B------:R-:W-:Y:S01]  /*11130*/  ULDC UR4, c[0x0][0x248] ;  /* 0x0000920000047ab9 */ /* 0x000fe20000000800 */
[----:B------:R-:W-:-:S03]  /*11140*/  VIADD R4, R5, 0x42 ;  /* 0x0000004205047836 */ /* 0x000fc60000000000 */
[----:B------:R2:W-:Y:S01]  /*11150*/  @P4 STG.E.U8 desc[UR14][R10.64], R17 ;  /* 0x000000110a004986 */ /* 0x0005e2000c10110e */
[CC--:B------:R-:W-:Y:S01]  /*11160*/  IADD3 R6, P4, R13.reuse, R3.reuse, RZ ;  /* 0x000000030d067210 */ /* 0x0c0fe20007f9e0ff */
[----:B---3--:R-:W-:Y:S01]  /*11170*/  VIADD R9, R13, UR4 ;  /* 0x000000040d097c36 */ /* 0x008fe20008000000 */
[C---:B------:R-:W-:Y:S01]  /*11180*/  PRMT R15, R19.reuse, 0x7773, RZ ;  /* 0x00007773130f7816 */ /* 0x040fe200000000ff */
[----:B------:R-:W-:Y:S01]  /*11190*/  ULDC UR4, c[0x0][0x248] ;  /* 0x0000920000047ab9 */ /* 0x000fe20000000800 */
[----:B------:R-:W-:Y:S01]  /*111a0*/  PRMT R19, R19, 0x7772, RZ ;  /* 0x0000777213137816 */ /* 0x000fe200000000ff */
[----:B------:R-:W-:Y:S01]  /*111b0*/  VIADD R12, R9, UR4 ;  /* 0x00000004090c7c36 */ /* 0x000fe20008000000 */
[----:B------:R-:W-:Y:S01]  /*111c0*/  LEA.HI.X.SX32 R7, R13, R2, 0x1, P4 ;  /* 0x000000020d077211 */ /* 0x000fe200020f0eff */
[----:B------:R-:W-:Y:S01]  /*111d0*/  ULDC UR4, c[0x0][0x248] ;  /* 0x0000920000047ab9 */ /* 0x000fe20000000800 */
[----:B------:R-:W-:Y:S01]  /*111e0*/  ISETP.LT.AND P1, PT, R4, UR5, !P0 ;  /* 0x0000000504007c0c */ /* 0x000fe2000c721270 */
[----:B------:R-:W-:Y:S01]  /*111f0*/  VIADD R4, R5, 0x43 ;  /* 0x0000004305047836 */ /* 0x000fe20000000000 */
[-C--:B------:R-:W-:Y:S01]  /*11200*/  IADD3 R8, P4, R9, R3.reuse, RZ ;  /* 0x0000000309087210 */ /* 0x080fe20007f9e0ff */
[----:B------:R3:W-:Y:S01]  /*11210*/  @P6 STG.E.U8 desc[UR14][R6.64], R19 ;  /* 0x0000001306006986 */ /* 0x0007e2000c10110e */
[----:B------:R-:W-:Y:S01]  /*11220*/  ULDC UR5, c[0x0][0x22c] ;  /* 0x00008b0000057ab9 */ /* 0x000fe20000000800 */
[----:B--2---:R-:W-:-:S02]  /*11230*/  IADD3 R10, P6, R12, R3, RZ ;  /* 0x000000030c0a7210 */ /* 0x004fc40007fde0ff */
[-C--:B------:R-:W-:Y:S02]  /*11240*/  LEA.HI.X.SX32 R9, R9, R2.reuse, 0x1, P4 ;  /* 0x0000000209097211 */ /* 0x080fe400020f0eff */
[----:B------:R-:W-:Y:S01]  /*11250*/  ISETP.LT.AND P4, PT, R4, UR5, !P0 ;  /* 0x0000000504007c0c */ /* 0x000fe2000c781270 */
[C---:B------:R-:W-:Y:S01]  /*11260*/  VIADD R4, R5.reuse, 0x44 ;  /* 0x0000004405047836 */ /* 0x040fe20000000000 */
[CC--:B------:R-:W-:Y:S01]  /*11270*/  LEA.HI.X.SX32 R11, R12.reuse, R2.reuse, 0x1, P6 ;  /* 0x000000020c0b7211 */ /* 0x0c0fe200030f0eff */
[----:B------:R-:W-:Y:S01]  /*11280*/  VIADD R12, R12, UR4 ;  /* 0x000000040c0c7c36 */ /* 0x000fe20008000000 */
[----:B------:R-:W-:Y:S01]  /*11290*/  PRMT R29, R20, 0x7770, RZ ;  /* 0x00007770141d7816 */ /* 0x000fe200000000ff */
[----:B------:R-:W-:Y:S01]  /*112a0*/  ULDC UR5, c[0x0][0x22c] ;  /* 0x00008b0000057ab9 */ /* 0x000fe20000000800 */
[----:B------:R2:W-:Y:S01]  /*112b0*/  @P5 STG.E.U8 desc[UR14][R8.64], R15 ;  /* 0x0000000f08005986 */ /* 0x0005e2000c10110e */
[----:B------:R-:W-:Y:S01]  /*112c0*/  ISETP.LT.AND P6, PT, R4, UR5, !P0 ;  /* 0x0000000504007c0c */ /* 0x000fe2000c7c1270 */
[C---:B------:R-:W-:Y:S01]  /*112d0*/  VIADD R4, R5.reuse, 0x45 ;  /* 0x0000004505047836 */ /* 0x040fe20000000000 */
[----:B------:R-:W-:Y:S01]  /*112e0*/  ULDC UR4, c[0x0][0x248] ;  /* 0x0000920000047ab9 */ /* 0x000fe20000000800 */
[----:B------:R4:W-:Y:S01]  /*112f0*/  @P3 STG.E.U8 desc[UR14][R10.64], R29 ;  /* 0x0000001d0a003986 */ /* 0x0009e2000c10110e */
[CC--:B---3--:R-:W-:Y:S01]  /*11300*/  IADD3 R6, P3, R12.reuse, R3.reuse, RZ ;  /* 0x000000030c067210 */ /* 0x0c8fe20007f7e0ff */
[----:B------:R-:W-:Y:S01]  /*11310*/  ULDC UR5, c[0x0][0x22c] ;  /* 0x00008b0000057ab9 */ /* 0x000fe20000000800 */
[----:B------:R-:W-:Y:S01]  /*11320*/  VIADD R13, R12, UR4 ;  /* 0x000000040c0d7c36 */ /* 0x000fe20008000000 */
[----:B------:R-:W-:Y:S01]  /*11330*/  ISETP.LT.AND P5, PT, R4, UR5, !P0 ;  /* 0x0000000504007c0c */ /* 0x000fe2000c7a1270 */
[----:B------:R-:W-:Y:S01]  /*11340*/  VIADD R4, R5, 0x46 ;  /* 0x0000004605047836 */ /* 0x000fe20000000000 */
[----:B------:R-:W-:Y:S01]  /*11350*/  LEA.HI.X.SX32 R7, R12, R2, 0x1, P3 ;  /* 0x000000020c077211 */ /* 0x000fe200018f0eff */
[----:B------:R-:W-:Y:S01]  /*11360*/  ULDC UR4, c[0x0][0x22c] ;  /* 0x00008b0000047ab9 */ /* 0x000fe20000000800 */
[----:B------:R-:W-:Y:S01]  /*11370*/  PRMT R17, R20, 0x7771, RZ ;  /* 0x0000777114117816 */ /* 0x000fe200000000ff */
[----:B------:R-:W-:Y:S01]  /*11380*/  ULDC UR5, c[0x0][0x22c] ;  /* 0x00008b0000057ab9 */ /* 0x000fe20000000800 */
[----:B--2---:R-:W-:-:S03]  /*11390*/  IADD3 R8, P3, R13, R3, RZ ;  /* 0x000000030d087210 */ /* 0x004fc60007f7e0ff */
        /* <DEDUP_REMOVED lines=76> */
[----:B------:R-:W-:Y:S01]  /*11860*/  LEA.HI.X.SX32 R7, R13, R2, 0x1, P4 ;  /* 0x000000020d077211 */ /* 0x000fe200020f0eff */
[----:B------:R-:W-:Y:S01]  /*11870*/  VIADD R12, R9, UR5 ;  /* 0x00000005090c7c36 */ /* 0x000fe20008000000 */
[----:B------:R-:W-:Y:S01]  /*11880*/  PRMT R13, R21, 0x7772, RZ ;  /* 0x00007772150d7816 */ /* 0x000fe200000000ff */
[----:B------:R-:W-:Y:S01]  /*11890*/  VIADD R4, R5, 0x4f ;  /* 0x0000004f05047836 */ /* 0x000fe20000000000 */
[-C--:B------:R-:W-:Y:S01]  /*118a0*/  IADD3 R8, P4, R9, R3.reuse, RZ ;  /* 0x0000000309087210 */ /* 0x080fe20007f9e0ff */
[----:B------:R-:W-:Y:S01]  /*118b0*/  ULDC UR4, c[0x0][0x22c] ;  /* 0x00008b0000047ab9 */ /* 0x000fe20000000800 */
[----:B------:R-:W-:Y:S01]  /*118c0*/  ULDC UR5, c[0x0][0x22c] ;  /* 0x00008b0000057ab9 */ /* 0x000fe20000000800 */
[----:B------:R3:W-:Y:S01]  /*118d0*/  @P6 STG.E.U8 desc[UR14][R6.64], R13 ;  /* 0x0000000d06006986 */ /* 0x0007e2000c10110e */
[----:B--2---:R-:W-:-:S02]  /*118e0*/  IADD3 R10, P6, R12, R3, RZ ;  /* 0x000000030c0a7210 */ /* 0x004fc40007fde0ff */
[-C--:B------:R-:W-:Y:S02]  /*118f0*/  LEA.HI.X.SX32 R9, R9, R2.reuse, 0x1, P4 ;  /* 0x0000000209097211 */ /* 0x080fe400020f0eff */
        /* <DEDUP_REMOVED lines=323> */
[----:B----4-:R-:W-:-:S02]  /*12d30*/  IADD3 R10, P6, R12, R3, RZ ;  /* 0x000000030c0a7210 */ /* 0x010fc40007fde0ff */
        /* <DEDUP_REMOVED lines=21> */
[----:B---3--:R-:W-:-:S03]  /*12e90*/  IADD3 R8, P3, R13, R3, RZ ;  /* 0x000000030d087210 */ /* 0x008fc60007f7e0ff */
        /* <DEDUP_REMOVED lines=268> */
[----:B-1----:R-:W-:Y:S01]  /*13f60*/  PRMT R17, R48, 0x7771, RZ ;  /* 0x0000777130117816 */ /* 0x002fe200000000ff */
        /* <DEDUP_REMOVED lines=19> */
[CC--:B-1----:R-:W-:Y:S01]  /*140a0*/  IADD3 R6, P4, R13.reuse, R3.reuse, RZ ;  /* 0x000000030d067210 */ /* 0x0c2fe20007f9e0ff */
[C---:B--2---:R-:W-:Y:S01]  /*140b0*/  VIADD R9, R13.reuse, UR4 ;  /* 0x000000040d097c36 */ /* 0x044fe20008000000 */
        /* <DEDUP_REMOVED lines=10> */
[----:B---3--:R-:W-:Y:S01]  /*14160*/  IADD3 R10, P6, R12, R3, RZ ;  /* 0x000000030c0a7210 */ /* 0x008fe20007fde0ff */
        /* <DEDUP_REMOVED lines=13> */
[----:B-1----:R-:W-:Y:S01]  /*14240*/  IADD3 R6, P3, R12, R3, RZ ;  /* 0x000000030c067210 */ /* 0x002fe20007f7e0ff */
        /* <DEDUP_REMOVED lines=14> */
[----:B---3--:R-:W-:Y:S01]  /*14330*/  PRMT R17, R51, 0x7770, RZ ;  /* 0x0000777033117816 */ /* 0x008fe200000000ff */
        /* <DEDUP_REMOVED lines=8> */
[----:B-1----:R-:W-:Y:S01]  /*143c0*/  PRMT R15, R51, 0x7771, RZ ;  /* 0x00007771330f7816 */ /* 0x002fe200000000ff */
[----:B------:R-:W-:Y:S01]  /*143d0*/  VIADD R4, R5, 0x9c ;  /* 0x0000009c05047836 */ /* 0x000fe20000000000 */
[----:B------:R-:W-:-:S03]  /*143e0*/  ULDC UR4, c[0x0][0x248] ;  /* 0x0000920000047ab9 */ /* 0x000fc60000000800 */
[----:B------:R1:W-:Y:S01]  /*143f0*/  @P4 STG.E.U8 desc[UR14][R10.64], R15 ;  /* 0x0000000f0a004986 */ /* 0x0003e2000c10110e */
[CC--:B------:R-:W-:Y:S01]  /*14400*/  IADD3 R6, P4, R13.reuse, R3.reuse, RZ ;  /* 0x000000030d067210 */ /* 0x0c0fe20007f9e0ff */
[C---:B--2---:R-:W-:Y:S01]  /*14410*/  VIADD R9, R13.reuse, UR4 ;  /* 0x000000040d097c36 */ /* 0x044fe20008000000 */
        /* <DEDUP_REMOVED lines=10> */
[----:B-1----:R-:W-:Y:S01]  /*144c0*/  IADD3 R10, P6, R12, R3, RZ ;  /* 0x000000030c0a7210 */ /* 0x002fe20007fde0ff */
        /* <DEDUP_REMOVED lines=19> */
[----:B-1----:R-:W-:Y:S01]  /*14600*/  VIADD R13, R12, UR4 ;  /* 0x000000040c0d7c36 */ /* 0x002fe20008000000 */
        /* <DEDUP_REMOVED lines=22> */
[----:B--2---:R-:W-:Y:S01]  /*14770*/  VIADD R9, R13, UR4 ;  /* 0x000000040d097c36 */ /* 0x004fe20008000000 */
        /* <DEDUP_REMOVED lines=11> */
[----:B---3--:R-:W-:-:S02]  /*14830*/  IADD3 R10, P6, R12, R3, RZ ;  /* 0x000000030c0a7210 */ /* 0x008fc40007fde0ff */
        /* <DEDUP_REMOVED lines=12> */
[CC--:B-1----:R-:W-:Y:S01]  /*14900*/  IADD3 R6, P3, R12.reuse, R3.reuse, RZ ;  /* 0x000000030c067210 */ /* 0x0c2fe20007f7e0ff */
        /* <DEDUP_REMOVED lines=18> */
[C---:B---3--:R-:W-:Y:S02]  /*14a30*/  IADD3 R10, P1, R13.reuse, R3, RZ ;  /* 0x000000030d0a7210 */ /* 0x048fe40007f3e0ff */
        /* <DEDUP_REMOVED lines=74> */
[----:B-1----:R-:W-:-:S02]  /*14ee0*/  IADD3 R10, P6, R12, R3, RZ ;  /* 0x000000030c0a7210 */ /* 0x002fc40007fde0ff */
        /* <DEDUP_REMOVED lines=22> */
[----:B-1----:R-:W-:-:S03]  /*15050*/  IADD3 R8, P3, R13, R3, RZ ;  /* 0x000000030d087210 */ /* 0x002fc60007f7e0ff */
[----:B------:R1:W-:Y:S01]  /*15060*/  @P2 STG.E.U8 desc[UR14][R6.64], R17 ;  /* 0x0000001106002986 */ /* 0x0003e2000c10110e */
        /* <DEDUP_REMOVED lines=17> */
[CC--:B-1----:R-:W-:Y:S01]  /*15180*/  IADD3 R6, P4, R13.reuse, R3.reuse, RZ ;  /* 0x000000030d067210 */ /* 0x0c2fe20007f9e0ff */
        /* <DEDUP_REMOVED lines=11> */
[----:B---3--:R-:W-:Y:S01]  /*15240*/  IADD3 R10, P6, R12, R3, RZ ;  /* 0x000000030c0a7210 */ /* 0x008fe20007fde0ff */
        /* <DEDUP_REMOVED lines=53> */
[----:B-1----:R-:W-:Y:S01]  /*155a0*/  IADD3 R10, P6, R12, R3, RZ ;  /* 0x000000030c0a7210 */ /* 0x002fe20007fde0ff */
        /* <DEDUP_REMOVED lines=371> */
[C---:B0-----:R-:W-:Y:S01]  /*16ce0*/  PRMT R17, R64.reuse, 0x7770, RZ ;  /* 0x0000777040117816 */ /* 0x041fe200000000ff */
        /* <DEDUP_REMOVED lines=19> */
[----:B0-----:R-:W-:Y:S01]  /*16e20*/  IADD3 R6, P2, R12, R3, RZ ;  /* 0x000000030c067210 */ /* 0x001fe20007f5e0ff */
        /* <DEDUP_REMOVED lines=23> */
[----:B0-----:R-:W-:Y:S01]  /*16fa0*/  PRMT R17, R66, 0x7771, RZ ;  /* 0x0000777142117816 */ /* 0x001fe200000000ff */
[----:B------:R-:W-:Y:S01]  /*16fb0*/  VIADD R4, R5, 0xea ;  /* 0x000000ea05047836 */ /* 0x000fe20000000000 */
[----:B------:R-:W-:-:S03]  /*16fc0*/  ULDC UR4, c[0x0][0x248] ;  /* 0x0000920000047ab9 */ /* 0x000fc60000000800 */
[----:B------:R0:W-:Y:S01]  /*16fd0*/  @P4 STG.E.U8 desc[UR14][R10.64], R17 ;  /* 0x000000110a004986 */ /* 0x0001e2000c10110e */
[CC--:B------:R-:W-:Y:S01]  /*16fe0*/  IADD3 R6, P4, R13.reuse, R3.reuse, RZ ;  /* 0x000000030d067210 */ /* 0x0c0fe20007f9e0ff */
[C---:B-1----:R-:W-:Y:S01]  /*16ff0*/  VIADD R9, R13.reuse, UR4 ;  /* 0x000000040d097c36 */ /* 0x042fe20008000000 */
        /* <DEDUP_REMOVED lines=10> */
[----:B0-----:R-:W-:Y:S01]  /*170a0*/  IADD3 R10, P6, R12, R3, RZ ;  /* 0x000000030c0a7210 */ /* 0x001fe20007fde0ff */
[----:B------:R-:W-:Y:S01]  /*170b0*/  ULDC UR5, c[0x0][0x22c] ;  /* 0x00008b0000057ab9 */ /* 0x000fe20000000800 */
[----:B------:R-:W-:-:S02]  /*170c0*/  LEA.HI.X.SX32 R9, R9, R2, 0x1, P4 ;  /* 0x0000000209097211 */ /* 0x000fc400020f0eff */
        /* <DEDUP_REMOVED lines=9> */
[----:B-1----:R-:W-:Y:S01]  /*17160*/  IADD3 R6, P5, R12, R3, RZ ;  /* 0x000000030c067210 */ /* 0x002fe20007fbe0ff */
[----:B------:R-:W-:Y:S01]  /*17170*/  ULDC UR5, c[0x0][0x22c] ;  /* 0x00008b0000057ab9 */ /* 0x000fe20000000800 */
[----:B------:R1:W-:Y:S01]  /*17180*/  @P3 STG.E.U8 desc[UR14][R10.64], R17 ;  /* 0x000000110a003986 */ /* 0x0003e2000c10110e */
[----:B------:R-:W-:Y:S01]  /*17190*/  ULDC UR4, c[0x0][0x248] ;  /* 0x0000920000047ab9 */ /* 0x000fe20000000800 */
[----:B------:R-:W-:Y:S01]  /*171a0*/  ISETP.LT.AND P3, PT, R4, UR5, !P0 ;  /* 0x0000000504007c0c */ /* 0x000fe2000c761270 */
[----:B------:R-:W-:Y:S01]  /*171b0*/  VIADD R4, R5, 0xee ;  /* 0x000000ee05047836 */ /* 0x000fe20000000000 */
[----:B------:R-:W-:Y:S01]  /*171c0*/  LEA.HI.X.SX32 R7, R12, R2, 0x1, P5 ;  /* 0x000000020c077211 */ /* 0x000fe200028f0eff */
[----:B------:R-:W-:Y:S01]  /*171d0*/  ULDC UR5, c[0x0][0x22c] ;  /* 0x00008b0000057ab9 */ /* 0x000fe20000000800 */
[----:B------:R-:W-:Y:S01]  /*171e0*/  PRMT R15, R64, 0x7773, RZ ;  /* 0x00007773400f7816 */ /* 0x000fe200000000ff */
[----:B0-----:R-:W-:Y:S01]  /*171f0*/  VIADD R13, R12, UR4 ;  /* 0x000000040c0d7c36 */ /* 0x001fe20008000000 */
[----:B------:R-:W-:-:S03]  /*17200*/  ULDC UR4, c[0x0][0x22c] ;  /* 0x00008b0000047ab9 */ /* 0x000fc60000000800 */
[----:B------:R0:W-:Y:S01]  /*17210*/  @P2 STG.E.U8 desc[UR14][R6.64], R15 ;  /* 0x0000000f06002986 */ /* 0x0001e2000c10110e */
[CC--:B------:R-:W-:Y:S02]  /*17220*/  IADD3 R8, P5, R13.reuse, R3.reuse, RZ ;  /* 0x000000030d087210 */ /* 0x0c0fe40007fbe0ff */
[----:B------:R-:W-:Y:S01]  /*17230*/  ISETP.LT.AND P2, PT, R4, UR4, !P0 ;  /* 0x0000000404007c0c */ /* 0x000fe2000c741270 */
[----:B------:R-:W-:Y:S01]  /*17240*/  ULDC UR4, c[0x0][0x248] ;  /* 0x0000920000047ab9 */ /* 0x000fe20000000800 */
[CC--:B------:R-:W-:Y:S01]  /*17250*/  LEA.HI.X.SX32 R9, R13.reuse, R2.reuse, 0x1, P5 ;  /* 0x000000020d097211 */ /* 0x0c0fe200028f0eff */
[----:B-1----:R-:W-:Y:S01]  /*17260*/  VIADD R10, R13, UR4 ;  /* 0x000000040d0a7c36 */ /* 0x002fe20008000000 */
[----:B------:R-:W-:Y:S01]  /*17270*/  PRMT R11, R65, 0x7772, RZ ;  /* 0x00007772410b7816 */ /* 0x000fe200000000ff */
[----:B------:R-:W-:Y:S01]  /*17280*/  VIADD R4, R5, 0xef ;  /* 0x000000ef05047836 */ /* 0x000fe20000000000 */
[----:B------:R-:W-:Y:S02]  /*17290*/  ULDC UR4, c[0x0][0x22c] ;  /* 0x00008b0000047ab9 */ /* 0x000fe40000000800 */
[----:B------:R-:W-:Y:S01]  /*172a0*/  IADD3 R12, P5, R10, R3, RZ ;  /* 0x000000030a0c7210 */ /* 0x000fe20007fbe0ff */
[----:B------:R-:W-:Y:S01]  /*172b0*/  @P1 STG.E.U8 desc[UR14][R8.64], R11 ;  /* 0x0000000b08001986 */ /* 0x000fe2000c10110e */
[----:B------:R-:W-:Y:S01]  /*172c0*/  ISETP.LT.AND P1, PT, R4, UR4, !P0 ;  /* 0x0000000404007c0c */ /* 0x000fe2000c721270 */
[----:B------:R-:W-:Y:S01]  /*172d0*/  ULDC UR4, c[0x0][0x248] ;  /* 0x0000920000047ab9 */ /* 0x000fe20000000800 */
[C---:B------:R-:W-:Y:S01]  /*172e0*/  LEA.HI.X.SX32 R13, R10.reuse, R2, 0x1, P5 ;  /* 0x000000020a0d7211 */ /* 0x040fe200028f0eff */
[----:B------:R-:W-:Y:S01]  /*172f0*/  VIADD R10, R10, UR4 ;  /* 0x000000040a0a7c36 */ /* 0x000fe20008000000 */
[----:B------:R-:W-:Y:S01]  /*17300*/  PRMT R65, R65, 0x7773, RZ ;  /* 0x0000777341417816 */ /* 0x000fe200000000ff */
[----:B------:R-:W-:-:S04]  /*17310*/  ULDC UR4, c[0x0][0x248] ;  /* 0x0000920000047ab9 */ /* 0x000fc80000000800 */
[----:B------:R1:W-:Y:S01]  /*17320*/  @P4 STG.E.U8 desc[UR14][R12.64], R65 ;  /* 0x000000410c004986 */ /* 0x0003e2000c10110e */
[CC--:B0-----:R-:W-:Y:S01]  /*17330*/  IADD3 R6, P4, R10.reuse, R3.reuse, RZ ;  /* 0x000000030a067210 */ /* 0x0c1fe20007f9e0ff */
[C---:B------:R-:W-:Y:S02]  /*17340*/  VIADD R4, R5.reuse, 0xf0 ;  /* 0x000000f005047836 */ /* 0x040fe40000000000 */
[C---:B------:R-:W-:Y:S01]  /*17350*/  VIADD R16, R10.reuse, UR4 ;  /* 0x000000040a107c36 */ /* 0x040fe20008000000 */
[----:B------:R-:W-:Y:S01]  /*17360*/  LEA.HI.X.SX32 R7, R10, R2, 0x1, P4 ;  /* 0x000000020a077211 */ /* 0x000fe200020f0eff */
[----:B------:R-:W-:Y:S01]  /*17370*/  ULDC UR4, c[0x0][0x22c] ;  /* 0x00008b0000047ab9 */ /* 0x000fe20000000800 */
[----:B------:R0:W2:Y:S01]  /*17380*/  LDS.128 R8, [R0] ;  /* 0x0000000000087984 */ /* 0x0000a20000000c00 */
[----:B------:R-:W-:Y:S01]  /*17390*/  ISETP.LT.AND P5, PT, R4, UR5, !P0 ;  /* 0x0000000504007c0c */ /* 0x000fe2000c7a1270 */
[----:B------:R-:W-:Y:S01]  /*173a0*/  VIADD R4, R5, 0xf1 ;  /* 0x000000f105047836 */ /* 0x000fe20000000000 */
[----:B------:R-:W-:Y:S01]  /*173b0*/  IADD3 R14, P4, R16, R3, RZ ;  /* 0x00000003100e7210 */ /* 0x000fe20007f9e0ff */
[----:B------:R-:W-:-:S03]  /*173c0*/  ULDC UR5, c[0x0][0x22c] ;  /* 0x00008b0000057ab9 */ /* 0x000fc60000000800 */
[----:B------:R-:W-:Y:S02]  /*173d0*/  LEA.HI.X.SX32 R15, R16, R2, 0x1, P4 ;  /* 0x00000002100f7211 */ /* 0x000fe400020f0eff */
[----:B------:R-:W-:Y:S01]  /*173e0*/  ISETP.LT.AND P4, PT, R4, UR4, !P0 ;  /* 0x0000000404007c0c */ /* 0x000fe2000c781270 */
[----:B------:R-:W-:Y:S01]  /*173f0*/  ULDC UR4, c[0x0][0x248] ;  /* 0x0000920000047ab9 */ /* 0x000fe20000000800 */
[----:B------:R-:W-:Y:S01]  /*17400*/  PRMT R17, R66, 0x7772, RZ ;  /* 0x0000777242117816 */ /* 0x000fe200000000ff */
[----:B------:R-:W-:Y:S01]  /*17410*/  VIADD R16, R16, UR4 ;  /* 0x0000000410107c36 */ /* 0x000fe20008000000 */
[----:B------:R-:W-:Y:S01]  /*17420*/  PRMT R19, R66, 0x7773, RZ ;  /* 0x0000777342137816 */ /* 0x000fe200000000ff */
[----:B------:R-:W-:Y:S01]  /*17430*/  VIADD R4, R5, 0xf2 ;  /* 0x000000f205047836 */ /* 0x000fe20000000000 */
[----:B------:R-:W-:Y:S01]  /*17440*/  ULDC UR4, c[0x0][0x248] ;  /* 0x0000920000047ab9 */ /* 0x000fe20000000800 */
[----:B------:R3:W-:Y:S01]  /*17450*/  @P6 STG.E.U8 desc[UR14][R6.64], R17 ;  /* 0x0000001106006986 */ /* 0x0007e2000c10110e */
[----:B-1----:R-:W-:-:S03]  /*17460*/  IADD3 R12, P6, R16, R3, RZ ;  /* 0x00000003100c7210 */ /* 0x002fc60007fde0ff */
[----:B------:R1:W-:Y:S01]  /*17470*/  @P3 STG.E.U8 desc[UR14][R14.64], R19 ;  /* 0x000000130e003986 */ /* 0x0003e2000c10110e */
[----:B------:R-:W-:Y:S01]  /*17480*/  ISETP.LT.AND P3, PT, R4, UR5, !P0 ;  /* 0x0000000504007c0c */ /* 0x000fe2000c761270 */
[----:B------:R-:W-:Y:S01]  /*17490*/  VIADD R4, R5, 0xf3 ;  /* 0x000000f305047836 */ /* 0x000fe20000000000 */
[C---:B------:R-:W-:Y:S01]  /*174a0*/  LEA.HI.X.SX32 R13, R16.reuse, R2, 0x1, P6 ;  /* 0x00000002100d7211 */ /* 0x040fe200030f0eff */
[----:B0-----:R-:W-:Y:S01]  /*174b0*/  VIADD R0, R16, UR4 ;  /* 0x0000000410007c36 */ /* 0x001fe20008000000 */
[----:B------:R-:W-:Y:S01]  /*174c0*/  ULDC UR4, c[0x0][0x22c] ;  /* 0x00008b0000047ab9 */ /* 0x000fe20000000800 */
[----:B------:R-:W-:Y:S01]  /*174d0*/  ULDC UR5, c[0x0][0x22c] ;  /* 0x00008b0000057ab9 */ /* 0x000fe20000000800 */
[C---:B---3--:R-:W-:Y:S02]  /*174e0*/  PRMT R17, R67.reuse, 0x7773, RZ ;  /* 0x0000777343117816 */ /* 0x048fe400000000ff */
[----:B------:R-:W-:Y:S02]  /*174f0*/  PRMT R67, R67, 0x7772, RZ ;  /* 0x0000777243437816 */ /* 0x000fe400000000ff */
[----:B------:R-:W-:-:S03]  /*17500*/  IADD3 R6, P6, R0, R3, RZ ;  /* 0x0000000300067210 */ /* 0x000fc60007fde0ff */
[----:B------:R0:W-:Y:S01]  /*17510*/  @P2 STG.E.U8 desc[UR14][R12.64], R67 ;  /* 0x000000430c002986 */ /* 0x0001e2000c10110e */
[----:B------:R-:W-:Y:S01]  /*17520*/  ISETP.LT.AND P2, PT, R4, UR4, !P0 ;  /* 0x0000000404007c0c */ /* 0x000fe2000c741270 */
[----:B------:R-:W-:Y:S02]  /*17530*/  ULDC UR4, c[0x0][0x248] ;  /* 0x0000920000047ab9 */ /* 0x000fe40000000800 */
[C---:B------:R-:W-:Y:S01]  /*17540*/  VIADD R4, R0.reuse, UR4 ;  /* 0x0000000400047c36 */ /* 0x040fe20008000000 */
[-C--:B------:R-:W-:Y:S01]  /*17550*/  LEA.HI.X.SX32 R7, R0, R2.reuse, 0x1, P6 ;  /* 0x0000000200077211 */ /* 0x080fe200030f0eff */
[C---:B------:R-:W-:Y:S01]  /*17560*/  VIADD R0, R5.reuse, 0xf4 ;  /* 0x000000f405007836 */ /* 0x040fe20000000000 */
[----:B------:R-:W-:Y:S02]  /*17570*/  ULDC UR4, c[0x0][0x248] ;  /* 0x0000920000047ab9 */ /* 0x000fe40000000800 */
[CC--:B-1----:R-:W-:Y:S01]  /*17580*/  IADD3 R14, P6, R4.reuse, R3.reuse, RZ ;  /* 0x00000003040e7210 */ /* 0x0c2fe20007fde0ff */
[----:B------:R1:W-:Y:S01]  /*17590*/  @P1 STG.E.U8 desc[UR14][R6.64], R17 ;  /* 0x0000001106001986 */ /* 0x0003e2000c10110e */
[----:B------:R-:W-:Y:S01]  /*175a0*/  VIADD R16, R4, UR4 ;  /* 0x0000000404107c36 */ /* 0x000fe20008000000 */
[----:B------:R-:W-:Y:S01]  /*175b0*/  ISETP.LT.AND P1, PT, R0, UR5, !P0 ;  /* 0x0000000500007c0c */ /* 0x000fe2000c721270 */
[----:B------:R-:W-:Y:S01]  /*175c0*/  VIADD R0, R5, 0xf5 ;  /* 0x000000f505007836 */ /* 0x000fe20000000000 */
[----:B------:R-:W-:Y:S01]  /*175d0*/  LEA.HI.X.SX32 R15, R4, R2, 0x1, P6 ;  /* 0x00000002040f7211 */ /* 0x000fe200030f0eff */
[----:B------:R-:W-:Y:S01]  /*175e0*/  ULDC UR4, c[0x0][0x22c] ;  /* 0x00008b0000047ab9 */ /* 0x000fe20000000800 */
[----:B--2---:R-:W-:Y:S01]  /*175f0*/  PRMT R19, R8, 0x7770, RZ ;  /* 0x0000777008137816 */ /* 0x004fe200000000ff */
[----:B------:R-:W-:Y:S01]  /*17600*/  ULDC UR5, c[0x0][0x22c] ;  /* 0x00008b0000057ab9 */ /* 0x000fe20000000800 */
[----:B0-----:R-:W-:-:S03]  /*17610*/  IADD3 R12, P6, R16, R3, RZ ;  /* 0x00000003100c7210 */ /* 0x001fc60007fde0ff */
[----:B------:R0:W-:Y:S01]  /*17620*/  @P5 STG.E.U8 desc[UR14][R14.64], R19 ;  /* 0x000000130e005986 */ /* 0x0001e2000c10110e */
[----:B------:R-:W-:Y:S01]  /*17630*/  ISETP.LT.AND P5, PT, R0, UR4, !P0 ;  /* 0x0000000400007c0c */ /* 0x000fe2000c7a1270 */
[----:B------:R-:W-:Y:S01]  /*17640*/  ULDC UR4, c[0x0][0x248] ;  /* 0x0000920000047ab9 */ /* 0x000fe20000000800 */
[CC--:B------:R-:W-:Y:S01]  /*17650*/  LEA.HI.X.SX32 R13, R16.reuse, R2.reuse, 0x1, P6 ;  /* 0x00000002100d7211 */ /* 0x0c0fe200030f0eff */
[----:B------:R-:W-:Y:S01]  /*17660*/  VIADD R16, R16, UR4 ;  /* 0x0000000410107c36 */ /* 0x000fe20008000000 */
[----:B-1----:R-:W-:Y:S01]  /*17670*/  PRMT R17, R8, 0x7771, RZ ;  /* 0x0000777108117816 */ /* 0x002fe200000000ff */
[C---:B------:R-:W-:Y:S01]  /*17680*/  VIADD R0, R5.reuse, 0xf6 ;  /* 0x000000f605007836 */ /* 0x040fe20000000000 */
[----:B------:R-:W-:Y:S02]  /*17690*/  ULDC UR4, c[0x0][0x248] ;  /* 0x0000920000047ab9 */ /* 0x000fe40000000800 */
[CC--:B------:R-:W-:Y:S01]  /*176a0*/  IADD3 R6, P6, R16.reuse, R3.reuse, RZ ;  /* 0x0000000310067210 */ /* 0x0c0fe20007fde0ff */
[----:B------:R1:W-:Y:S01]  /*176b0*/  @P4 STG.E.U8 desc[UR14][R12.64], R17 ;  /* 0x000000110c004986 */ /* 0x0003e2000c10110e */
[----:B------:R-:W-:Y:S01]  /*176c0*/  VIADD R4, R16, UR4 ;  /* 0x0000000410047c36 */ /* 0x000fe20008000000 */
[----:B------:R-:W-:Y:S01]  /*176d0*/  ISETP.LT.AND P4, PT, R0, UR5, !P0 ;  /* 0x0000000500007c0c */ /* 0x000fe2000c781270 */
[----:B------:R-:W-:Y:S01]  /*176e0*/  VIADD R0, R5, 0xf7 ;  /* 0x000000f705007836 */ /* 0x000fe20000000000 */
[----:B------:R-:W-:Y:S01]  /*176f0*/  LEA.HI.X.SX32 R7, R16, R2, 0x1, P6 ;  /* 0x0000000210077211 */ /* 0x000fe200030f0eff */
[----:B------:R-:W-:Y:S01]  /*17700*/  ULDC UR4, c[0x0][0x22c] ;  /* 0x00008b0000047ab9 */ /* 0x000fe20000000800 */
[----:B0-----:R-:W-:Y:S01]  /*17710*/  PRMT R19, R9, 0x7770, RZ ;  /* 0x0000777009137816 */ /* 0x001fe200000000ff */
[----:B------:R-:W-:Y:S01]  /*17720*/  ULDC UR5, c[0x0][0x22c] ;  /* 0x00008b0000057ab9 */ /* 0x000fe20000000800 */
[----:B------:R-:W-:-:S03]  /*17730*/  IADD3 R14, P6, R4, R3, RZ ;  /* 0x00000003040e7210 */ /* 0x000fc60007fde0ff */
        /* <DEDUP_REMOVED lines=51> */
[----:B0-----:R-:W-:Y:S01]  /*17a70*/  IADD3 R14, P6, R16, R3, RZ ;  /* 0x00000003100e7210 */ /* 0x001fe20007fde0ff */
[----:B------:R-:W-:Y:S01]  /*17a80*/  ULDC UR5, c[0x0][0x248] ;  /* 0x0000920000057ab9 */ /* 0x000fe20000000800 */
[----:B-1----:R-:W-:-:S02]  /*17a90*/  PRMT R13, R8, 0x7772, RZ ;  /* 0x00007772080d7816 */ /* 0x002fc400000000ff */
[----:B------:R-:W-:-:S03]  /*17aa0*/  LEA.HI.X.SX32 R15, R16, R2, 0x1, P6 ;  /* 0x00000002100f7211 */ /* 0x000fc600030f0eff */
[----:B------:R0:W-:Y:S01]  /*17ab0*/  @P2 STG.E.U8 desc[UR14][R6.64], R13 ;  /* 0x0000000d06002986 */ /* 0x0001e2000c10110e */
[----:B------:R-:W-:Y:S01]  /*17ac0*/  ISETP.LT.AND P2, PT, R0, UR4, !P0 ;  /* 0x0000000400007c0c */ /* 0x000fe2000c741270 */
[----:B------:R-:W-:Y:S02]  /*17ad0*/  ULDC UR4, c[0x0][0x248] ;  /* 0x0000920000047ab9 */ /* 0x000fe40000000800 */
[----:B------:R-:W-:Y:S01]  /*17ae0*/  VIADD R16, R16, UR4 ;  /* 0x0000000410107c36 */ /* 0x000fe20008000000 */
[----:B------:R-:W-:Y:S01]  /*17af0*/  ULDC UR4, c[0x0][0x248] ;  /* 0x0000920000047ab9 */ /* 0x000fe20000000800 */
[----:B------:R-:W-:Y:S02]  /*17b00*/  PRMT R17, R8, 0x7773, RZ ;  /* 0x0000777308117816 */ /* 0x000fe400000000ff */
[----:B------:R-:W-:Y:S01]  /*17b10*/  VIADD R8, R16, UR4 ;  /* 0x0000000410087c36 */ /* 0x000fe20008000000 */
[----:B------:R-:W-:-:S03]  /*17b20*/  ULDC UR4, c[0x0][0x248] ;  /* 0x0000920000047ab9 */ /* 0x000fc60000000800 */
[----:B0-----:R-:W-:Y:S01]  /*17b30*/  VIADD R13, R8, UR5 ;  /* 0x00000005080d7c36 */ /* 0x001fe20008000000 */
[----:B------:R0:W-:Y:S01]  /*17b40*/  @P1 STG.E.U8 desc[UR14][R14.64], R17 ;  /* 0x000000110e001986 */ /* 0x0001e2000c10110e */
[CC--:B------:R-:W-:Y:S01]  /*17b50*/  IADD3 R6, P1, R16.reuse, R3.reuse, RZ ;  /* 0x0000000310067210 */ /* 0x0c0fe20007f3e0ff */
[----:B------:R-:W-:Y:S01]  /*17b60*/  VIADD R19, R5, 0xfe ;  /* 0x000000fe05137836 */ /* 0x000fe20000000000 */
[----:B------:R-:W-:Y:S02]  /*17b70*/  ULDC UR5, c[0x0][0x248] ;  /* 0x0000920000057ab9 */ /* 0x000fe40000000800 */
[----:B------:R-:W-:Y:S02]  /*17b80*/  LEA.HI.X.SX32 R7, R16, R2, 0x1, P1 ;  /* 0x0000000210077211 */ /* 0x000fe400008f0eff */
[----:B------:R-:W-:Y:S01]  /*17b90*/  IADD3 R4, P1, R8, R3, RZ ;  /* 0x0000000308047210 */ /* 0x000fe20007f3e0ff */
[----:B0-----:R-:W-:-:S04]  /*17ba0*/  VIADD R15, R13, UR6 ;  /* 0x000000060d0f7c36 */ /* 0x001fc80008000000 */
[----:B------:R-:W-:Y:S02]  /*17bb0*/  VIADD R17, R15, UR4 ;  /* 0x000000040f117c36 */ /* 0x000fe40008000000 */
[----:B------:R-:W-:Y:S01]  /*17bc0*/  VIADD R0, R5, 0xff ;  /* 0x000000ff05007836 */ /* 0x000fe20000000000 */
[-C--:B------:R-:W-:Y:S01]  /*17bd0*/  LEA.HI.X.SX32 R5, R8, R2.reuse, 0x1, P1 ;  /* 0x0000000208057211 */ /* 0x080fe200008f0eff */
[----:B------:R-:W-:Y:S01]  /*17be0*/  ULDC UR4, c[0x0][0x22c] ;  /* 0x00008b0000047ab9 */ /* 0x000fe20000000800 */
[-C--:B------:R-:W-:Y:S02]  /*17bf0*/  IADD3 R16, P1, R17, R3.reuse, RZ ;  /* 0x0000000311107210 */ /* 0x080fe40007f3e0ff */
[----:B------:R-:W-:Y:S01]  /*17c00*/  IADD3 R12, P6, R13, R3, RZ ;  /* 0x000000030d0c7210 */ /* 0x000fe20007fde0ff */
[C---:B------:R-:W-:Y:S01]  /*17c10*/  VIADD R8, R17.reuse, UR5 ;  /* 0x0000000511087c36 */ /* 0x040fe20008000000 */
[-C--:B------:R-:W-:Y:S02]  /*17c20*/  LEA.HI.X.SX32 R17, R17, R2.reuse, 0x1, P1 ;  /* 0x0000000211117211 */ /* 0x080fe400008f0eff */
[----:B------:R-:W-:-:S02]  /*17c30*/  LEA.HI.X.SX32 R13, R13, R2, 0x1, P6 ;  /* 0x000000020d0d7211 */ /* 0x000fc400030f0eff */
[----:B------:R-:W-:Y:S02]  /*17c40*/  ISETP.LT.AND P1, PT, R19, UR7, !P0 ;  /* 0x0000000713007c0c */ /* 0x000fe4000c721270 */
[----:B------:R-:W-:Y:S02]  /*17c50*/  IADD3 R14, P6, R15, R3, RZ ;  /* 0x000000030f0e7210 */ /* 0x000fe40007fde0ff */
[----:B------:R-:W-:Y:S02]  /*17c60*/  ISETP.LT.AND P0, PT, R0, UR4, !P0 ;  /* 0x0000000400007c0c */ /* 0x000fe4000c701270 */
[----:B------:R-:W-:Y:S02]  /*17c70*/  PRMT R25, R9, 0x7772, RZ ;  /* 0x0000777209197816 */ /* 0x000fe400000000ff */
[----:B------:R-:W-:Y:S02]  /*17c80*/  LEA.HI.X.SX32 R15, R15, R2, 0x1, P6 ;  /* 0x000000020f0f7211 */ /* 0x000fe400030f0eff */
[----:B------:R-:W-:-:S02]  /*17c90*/  PRMT R23, R9, 0x7773, RZ ;  /* 0x0000777309177816 */ /* 0x000fc400000000ff */
[----:B------:R-:W-:Y:S02]  /*17ca0*/  IADD3 R18, P6, R8, R3, RZ ;  /* 0x0000000308127210 */ /* 0x000fe40007fde0ff */
[C---:B------:R-:W-:Y:S02]  /*17cb0*/  PRMT R21, R10.reuse, 0x7772, RZ ;  /* 0x000077720a157816 */ /* 0x040fe400000000ff */
[----:B------:R-:W-:Y:S02]  /*17cc0*/  PRMT R9, R10, 0x7773, RZ ;  /* 0x000077730a097816 */ /* 0x000fe400000000ff */
[C---:B------:R-:W-:Y:S01]  /*17cd0*/  PRMT R3, R11.reuse, 0x7773, RZ ;  /* 0x000077730b037816 */ /* 0x040fe200000000ff */
[----:B------:R0:W-:Y:S01]  /*17ce0*/  @P5 STG.E.U8 desc[UR14][R6.64], R25 ;  /* 0x0000001906005986 */ /* 0x0001e2000c10110e */
[----:B------:R-:W-:-:S03]  /*17cf0*/  PRMT R11, R11, 0x7772, RZ ;  /* 0x000077720b0b7816 */ /* 0x000fc600000000ff */
[----:B------:R0:W-:Y:S04]  /*17d00*/  @P4 STG.E.U8 desc[UR14][R4.64], R23 ;  /* 0x0000001704004986 */ /* 0x0001e8000c10110e */
[----:B------:R0:W-:Y:S04]  /*17d10*/  @P3 STG.E.U8 desc[UR14][R12.64], R21 ;  /* 0x000000150c003986 */ /* 0x0001e8000c10110e */
[----:B------:R0:W-:Y:S01]  /*17d20*/  @P2 STG.E.U8 desc[UR14][R14.64], R9 ;  /* 0x000000090e002986 */ /* 0x0001e2000c10110e */
[----:B------:R-:W-:-:S03]  /*17d30*/  LEA.HI.X.SX32 R19, R8, R2, 0x1, P6 ;  /* 0x0000000208137211 */ /* 0x000fc600030f0eff */
[----:B------:R0:W-:Y:S01]  /*17d40*/  @P1 STG.E.U8 desc[UR14][R16.64], R11 ;  /* 0x0000000b10001986 */ /* 0x0001e2000c10110e */
[----:B------:R-:W-:Y:S05]  /*17d50*/  @!P0 EXIT ;  /* 0x000000000000894d */ /* 0x000fea0003800000 */
[----:B------:R-:W-:Y:S01]  /*17d60*/  STG.E.U8 desc[UR14][R18.64], R3 ;  /* 0x0000000312007986 */ /* 0x000fe2000c10110e */
[----:B------:R-:W-:Y:S05]  /*17d70*/  EXIT ;  /* 0x000000000000794d */ /* 0x000fea0003800000 */
.L_x_3:
[----:B------:R-:W-:-:S00]  /*17d80*/  BRA `(.L_x_3) ;  /* 0xfffffffc00fc7947 */ /* 0x000fc0000383ffff */
[----:B------:R-:W-:-:S00]  /*17d90*/  NOP ;  /* 0x0000000000007918 */ /* 0x000fc00000000000 */
        /* <DEDUP_REMOVED lines=14> */
.L_x_4:


//--------------------- .nv.shared.matmul_kernel  --------------------------
	.section	.nv.shared.matmul_kernel,"aw",@nobits
	.sectionflags	@""
	.align	16
	.zero		1024


//--------------------- .nv.shared.reserved.0     --------------------------
	.section	.nv.shared.reserved.0,"aw",@nobits
	.weak		__nv_reservedSMEM_offset_0_alias
	.size		__nv_reservedSMEM_offset_0_alias, 0, 0
	.other		__nv_reservedSMEM_offset_0_alias,@"STO_CUDA_RESERVED_SHARED STV_DEFAULT"
__nv_reservedSMEM_offset_0_alias:
	.zero		0


//--------------------- .nv.constant0.matmul_kernel --------------------------
	.section	.nv.constant0.matmul_kernel,"a",@progbits
	.sectionflags	@""
	.align	4
.nv.constant0.matmul_kernel:
	.zero		608


//--------------------- SYMBOLS --------------------------

	.type		.nv.reservedSmem.offset0,@object
	.size		.nv.reservedSmem.offset0,0x4
